	.target	sm_100a

	.elftype	@"ET_EXEC"


//--------------------- .note.nv.tkinfo           --------------------------
	.section	.note.nv.tkinfo,"",@"SHT_NOTE"
	.sectionflags	@"SHF_NOTE_NV_TKINFO"
	.tkinfo
        /*0018*/ 	.word	0x00000002
        /*0030*/ 	.string	""
        /*0030*/ 	.string	"ptxas"
        /*0030*/ 	.string	"Cuda compilation tools, release 13.0, V13.0.88"
        /*0030*/ 	.string	"Build cuda_13.0.r13.0/compiler.36424714_0"
        /*0030*/ 	.string	"-arch sm_100a -m 64 "



//--------------------- .note.nv.cuinfo           --------------------------
	.section	.note.nv.cuinfo,"",@"SHT_NOTE"
	.sectionflags	@"SHF_NOTE_NV_CUINFO"
        /*0018*/ 	.short	0x0002
        /*001a*/ 	.short	0x0064
        /*001c*/ 	.short	0x0082
	.zero		2


//--------------------- .nv.info                  --------------------------
	.section	.nv.info,"",@"SHT_CUDA_INFO"
	.align	4


	//----- nvinfo : EIATTR_REGCOUNT
	.align		4
        /*0000*/ 	.byte	0x04, 0x2f
        /*0002*/ 	.short	(.L_19 - .L_18)
	.align		4
.L_18:
        /*0004*/ 	.word	index@(_ZN7cutlass13device_kernelINS_4gemm6kernel13GemmUniversalIN4cute5tupleIJiiiiEEENS1_10collective13CollectiveMmaINS1_35MainloopSm100TmaUmmaWarpSpecializedILi3ELi2ELi4ENS5_IJNS4_1CILi1EEESB_SB_EEEEENS5_IJNSA_ILi64EEENSA_ILi128EEESF_EEENS_10bfloat16_tENS5_IJlSB_lEEESH_SI_NS4_8TiledMMAINS4_8MMA_AtomIJNS4_20SM100_MMA_F16BF16_SSISH_SH_fLi64ELi128ELNS4_4UMMA5MajorE0ELSN_0ELNSM_7ScaleInE0ELSO_0EEEEEENS4_6LayoutISC_NS5_IJNSA_ILi0EEESS_SS_EEEEENS5_IJNS4_10UnderscoreESV_SV_EEEEENS4_13SM90_TMA_LOADENS4_14ComposedLayoutINS4_7SwizzleILi3ELi4ELi3EEENS4_18smem_ptr_flag_bitsILi16EEENSR_INS5_IJNSA_ILi8EEESE_EEENS5_IJSE_SB_EEEEEEEvNS4_8identityESY_S18_vS19_EENS_8epilogue10collective18CollectiveEpilogueINS1B_23Sm100TmaWarpSpecializedILi4ELi2ELi16ELb1ELb0EEEJSG_NS5_IJNSR_ISE_SB_EENSR_INSA_ILi32EEESB_EEEEESH_SI_SH_SI_NS1B_6fusion15FusionCallbacksIS1F_NS1K_17LinearCombinationISH_fSH_fLNS_15FloatRoundStyleE2EEESG_S1J_JEEENS4_5SM1004TMEM4LOAD26SM100_TMEM_LOAD_16dp256b4xESY_NSZ_INS10_ILi2ELi4ELi3EEES13_NSR_INS5_IJS14_S1H_EEENS5_IJS1H_SB_EEEEEEENS4_17SM75_U32x4_LDSM_NENS4_14SM90_TMA_STOREES1Y_NS4_17SM90_U32x4_STSM_NENS4_39AutoVectorizingCopyWithAssumedAlignmentILi128EEEEEEvvEEEEvNT_6ParamsE)
        /*0008*/ 	.word	0x0000005b


	//----- nvinfo : EIATTR_FRAME_SIZE
	.align		4
.L_19:
        /*000c*/ 	.byte	0x04, 0x11
        /*000e*/ 	.short	(.L_21 - .L_20)
	.align		4
.L_20:
        /*0010*/ 	.word	index@($__internal_2_$__cuda_sm10x_tcgen05_guardrail_trap_unallocated_columns_being_dealloced)
        /*0014*/ 	.word	0x00000000


	//----- nvinfo : EIATTR_FRAME_SIZE
	.align		4
.L_21:
        /*0018*/ 	.byte	0x04, 0x11
        /*001a*/ 	.short	(.L_23 - .L_22)
	.align		4
.L_22:
        /*001c*/ 	.word	index@($__internal_1_$__cuda_sm10x_tcgen05_guardrail_trap_phase_invalid_during_alloc)
        /*0020*/ 	.word	0x00000000


	//----- nvinfo : EIATTR_FRAME_SIZE
	.align		4
.L_23:
        /*0024*/ 	.byte	0x04, 0x11
        /*0026*/ 	.short	(.L_25 - .L_24)
	.align		4
.L_24:
        /*0028*/ 	.word	index@($__internal_0_$__cuda_sm10x_tcgen05_guardrail_trap_col_being_dealloced_not_returned_by_alloc)
        /*002c*/ 	.word	0x00000000


	//----- nvinfo : EIATTR_FRAME_SIZE
	.align		4
.L_25:
        /*0030*/ 	.byte	0x04, 0x11
        /*0032*/ 	.short	(.L_27 - .L_26)
	.align		4
.L_26:
        /*0034*/ 	.word	index@(_ZN7cutlass13device_kernelINS_4gemm6kernel13GemmUniversalIN4cute5tupleIJiiiiEEENS1_10collective13CollectiveMmaINS1_35MainloopSm100TmaUmmaWarpSpecializedILi3ELi2ELi4ENS5_IJNS4_1CILi1EEESB_SB_EEEEENS5_IJNSA_ILi64EEENSA_ILi128EEESF_EEENS_10bfloat16_tENS5_IJlSB_lEEESH_SI_NS4_8TiledMMAINS4_8MMA_AtomIJNS4_20SM100_MMA_F16BF16_SSISH_SH_fLi64ELi128ELNS4_4UMMA5MajorE0ELSN_0ELNSM_7ScaleInE0ELSO_0EEEEEENS4_6LayoutISC_NS5_IJNSA_ILi0EEESS_SS_EEEEENS5_IJNS4_10UnderscoreESV_SV_EEEEENS4_13SM90_TMA_LOADENS4_14ComposedLayoutINS4_7SwizzleILi3ELi4ELi3EEENS4_18smem_ptr_flag_bitsILi16EEENSR_INS5_IJNSA_ILi8EEESE_EEENS5_IJSE_SB_EEEEEEEvNS4_8identityESY_S18_vS19_EENS_8epilogue10collective18CollectiveEpilogueINS1B_23Sm100TmaWarpSpecializedILi4ELi2ELi16ELb1ELb0EEEJSG_NS5_IJNSR_ISE_SB_EENSR_INSA_ILi32EEESB_EEEEESH_SI_SH_SI_NS1B_6fusion15FusionCallbacksIS1F_NS1K_17LinearCombinationISH_fSH_fLNS_15FloatRoundStyleE2EEESG_S1J_JEEENS4_5SM1004TMEM4LOAD26SM100_TMEM_LOAD_16dp256b4xESY_NSZ_INS10_ILi2ELi4ELi3EEES13_NSR_INS5_IJS14_S1H_EEENS5_IJS1H_SB_EEEEEEENS4_17SM75_U32x4_LDSM_NENS4_14SM90_TMA_STOREES1Y_NS4_17SM90_U32x4_STSM_NENS4_39AutoVectorizingCopyWithAssumedAlignmentILi128EEEEEEvvEEEEvNT_6ParamsE)
        /*0038*/ 	.word	0x00000000


	//----- nvinfo : EIATTR_MIN_STACK_SIZE
	.align		4
.L_27:
        /*003c*/ 	.byte	0x04, 0x12
        /*003e*/ 	.short	(.L_29 - .L_28)
	.align		4
.L_28:
        /*0040*/ 	.word	index@(_ZN7cutlass13device_kernelINS_4gemm6kernel13GemmUniversalIN4cute5tupleIJiiiiEEENS1_10collective13CollectiveMmaINS1_35MainloopSm100TmaUmmaWarpSpecializedILi3ELi2ELi4ENS5_IJNS4_1CILi1EEESB_SB_EEEEENS5_IJNSA_ILi64EEENSA_ILi128EEESF_EEENS_10bfloat16_tENS5_IJlSB_lEEESH_SI_NS4_8TiledMMAINS4_8MMA_AtomIJNS4_20SM100_MMA_F16BF16_SSISH_SH_fLi64ELi128ELNS4_4UMMA5MajorE0ELSN_0ELNSM_7ScaleInE0ELSO_0EEEEEENS4_6LayoutISC_NS5_IJNSA_ILi0EEESS_SS_EEEEENS5_IJNS4_10UnderscoreESV_SV_EEEEENS4_13SM90_TMA_LOADENS4_14ComposedLayoutINS4_7SwizzleILi3ELi4ELi3EEENS4_18smem_ptr_flag_bitsILi16EEENSR_INS5_IJNSA_ILi8EEESE_EEENS5_IJSE_SB_EEEEEEEvNS4_8identityESY_S18_vS19_EENS_8epilogue10collective18CollectiveEpilogueINS1B_23Sm100TmaWarpSpecializedILi4ELi2ELi16ELb1ELb0EEEJSG_NS5_IJNSR_ISE_SB_EENSR_INSA_ILi32EEESB_EEEEESH_SI_SH_SI_NS1B_6fusion15FusionCallbacksIS1F_NS1K_17LinearCombinationISH_fSH_fLNS_15FloatRoundStyleE2EEESG_S1J_JEEENS4_5SM1004TMEM4LOAD26SM100_TMEM_LOAD_16dp256b4xESY_NSZ_INS10_ILi2ELi4ELi3EEES13_NSR_INS5_IJS14_S1H_EEENS5_IJS1H_SB_EEEEEEENS4_17SM75_U32x4_LDSM_NENS4_14SM90_TMA_STOREES1Y_NS4_17SM90_U32x4_STSM_NENS4_39AutoVectorizingCopyWithAssumedAlignmentILi128EEEEEEvvEEEEvNT_6ParamsE)
        /*0044*/ 	.word	0x00000000
.L_29:


//--------------------- .nv.compat                --------------------------
	.section	.nv.compat,"",@"SHT_CUDA_COMPAT_INFO"
	.align	4
        /*0000*/ 	.byte	0x02, 0x09, 0x01, 0x00, 0x02, 0x02, 0x02, 0x00, 0x02, 0x05, 0x05, 0x00, 0x03, 0x07, 0x01, 0x01
        /*0010*/ 	.byte	0x02, 0x03, 0x01, 0x00, 0x02, 0x06, 0x01, 0x00, 0x04, 0x0b, 0x08, 0x00, 0x09, 0x00, 0x00, 0x00
        /*0020*/ 	.byte	0x00, 0x00, 0x00, 0x00


//--------------------- .nv.info._ZN7cutlass13device_kernelINS_4gemm6kernel13GemmUniversalIN4cute5tupleIJiiiiEEENS1_10collective13CollectiveMmaINS1_35MainloopSm100TmaUmmaWarpSpecializedILi3ELi2ELi4ENS5_IJNS4_1CILi1EEESB_SB_EEEEENS5_IJNSA_ILi64EEENSA_ILi128EEESF_EEENS_10bfloat16_tENS5_IJlSB_lEEESH_SI_NS4_8TiledMMAINS4_8MMA_AtomIJNS4_20SM100_MMA_F16BF16_SSISH_SH_fLi64ELi128ELNS4_4UMMA5MajorE0ELSN_0ELNSM_7ScaleInE0ELSO_0EEEEEENS4_6LayoutISC_NS5_IJNSA_ILi0EEESS_SS_EEEEENS5_IJNS4_10UnderscoreESV_SV_EEEEENS4_13SM90_TMA_LOADENS4_14ComposedLayoutINS4_7SwizzleILi3ELi4ELi3EEENS4_18smem_ptr_flag_bitsILi16EEENSR_INS5_IJNSA_ILi8EEESE_EEENS5_IJSE_SB_EEEEEEEvNS4_8identityESY_S18_vS19_EENS_8epilogue10collective18CollectiveEpilogueINS1B_23Sm100TmaWarpSpecializedILi4ELi2ELi16ELb1ELb0EEEJSG_NS5_IJNSR_ISE_SB_EENSR_INSA_ILi32EEESB_EEEEESH_SI_SH_SI_NS1B_6fusion15FusionCallbacksIS1F_NS1K_17LinearCombinationISH_fSH_fLNS_15FloatRoundStyleE2EEESG_S1J_JEEENS4_5SM1004TMEM4LOAD26SM100_TMEM_LOAD_16dp256b4xESY_NSZ_INS10_ILi2ELi4ELi3EEES13_NSR_INS5_IJS14_S1H_EEENS5_IJS1H_SB_EEEEEEENS4_17SM75_U32x4_LDSM_NENS4_14SM90_TMA_STOREES1Y_NS4_17SM90_U32x4_STSM_NENS4_39AutoVectorizingCopyWithAssumedAlignmentILi128EEEEEEvvEEEEvNT_6ParamsE --------------------------
	.section	.nv.info._ZN7cutlass13device_kernelINS_4gemm6kernel13GemmUniversalIN4cute5tupleIJiiiiEEENS1_10collective13CollectiveMmaINS1_35MainloopSm100TmaUmmaWarpSpecializedILi3ELi2ELi4ENS5_IJNS4_1CILi1EEESB_SB_EEEEENS5_IJNSA_ILi64EEENSA_ILi128EEESF_EEENS_10bfloat16_tENS5_IJlSB_lEEESH_SI_NS4_8TiledMMAINS4_8MMA_AtomIJNS4_20SM100_MMA_F16BF16_SSISH_SH_fLi64ELi128ELNS4_4UMMA5MajorE0ELSN_0ELNSM_7ScaleInE0ELSO_0EEEEEENS4_6LayoutISC_NS5_IJNSA_ILi0EEESS_SS_EEEEENS5_IJNS4_10UnderscoreESV_SV_EEEEENS4_13SM90_TMA_LOADENS4_14ComposedLayoutINS4_7SwizzleILi3ELi4ELi3EEENS4_18smem_ptr_flag_bitsILi16EEENSR_INS5_IJNSA_ILi8EEESE_EEENS5_IJSE_SB_EEEEEEEvNS4_8identityESY_S18_vS19_EENS_8epilogue10collective18CollectiveEpilogueINS1B_23Sm100TmaWarpSpecializedILi4ELi2ELi16ELb1ELb0EEEJSG_NS5_IJNSR_ISE_SB_EENSR_INSA_ILi32EEESB_EEEEESH_SI_SH_SI_NS1B_6fusion15FusionCallbacksIS1F_NS1K_17LinearCombinationISH_fSH_fLNS_15FloatRoundStyleE2EEESG_S1J_JEEENS4_5SM1004TMEM4LOAD26SM100_TMEM_LOAD_16dp256b4xESY_NSZ_INS10_ILi2ELi4ELi3EEES13_NSR_INS5_IJS14_S1H_EEENS5_IJS1H_SB_EEEEEEENS4_17SM75_U32x4_LDSM_NENS4_14SM90_TMA_STOREES1Y_NS4_17SM90_U32x4_STSM_NENS4_39AutoVectorizingCopyWithAssumedAlignmentILi128EEEEEEvvEEEEvNT_6ParamsE,"",@"SHT_CUDA_INFO"
	.sectionflags	@""
	.align	4


	//----- nvinfo : EIATTR_CUDA_API_VERSION
	.align		4
        /*0000*/ 	.byte	0x04, 0x37
        /*0002*/ 	.short	(.L_31 - .L_30)
.L_30:
        /*0004*/ 	.word	0x00000082


	//----- nvinfo : EIATTR_KPARAM_INFO
	.align		4
.L_31:
        /*0008*/ 	.byte	0x04, 0x17
        /*000a*/ 	.short	(.L_33 - .L_32)
.L_32:
        /*000c*/ 	.word	0x00000000
        /*0010*/ 	.short	0x0000
        /*0012*/ 	.short	0x0000
        /*0014*/ 	.byte	0x00, 0xf0, 0x01, 0x20


	//----- nvinfo : EIATTR_AT_ENTRY_FRAGMENTS
	.align		4
.L_33:
        /*0018*/ 	.byte	0x04, 0x4f
        /*001a*/ 	.short	(.L_35 - .L_34)


	//   ....[0]....
.L_34:
        /*001c*/ 	.word	0x00000006


	//----- nvinfo : EIATTR_RESERVED_SMEM_USED
	.align		4
.L_35:
        /*0020*/ 	.byte	0x01, 0x41
	.zero		2


	//----- nvinfo : EIATTR_SPARSE_MMA_MASK
	.align		4
        /*0024*/ 	.byte	0x03, 0x50
        /*0026*/ 	.short	0x0000


	//----- nvinfo : EIATTR_TCGEN05_1CTA_USED
	.align		4
        /*0028*/ 	.byte	0x01, 0x51
	.zero		2


	//----- nvinfo : EIATTR_MAXREG_COUNT
	.align		4
        /*002c*/ 	.byte	0x03, 0x1b
        /*002e*/ 	.short	0x00ff


	//----- nvinfo : EIATTR_NUM_BARRIERS
	.align		4
        /*0030*/ 	.byte	0x02, 0x4c
        /*0032*/ 	.byte	0x07
	.zero		1


	//----- nvinfo : EIATTR_EXTERNS
	.align		4
        /*0034*/ 	.byte	0x04, 0x0f
        /*0036*/ 	.short	(.L_37 - .L_36)


	//   ....[0]....
	.align		4
.L_36:
        /*0038*/ 	.word	index@(__assertfail)


	//----- nvinfo : EIATTR_MERCURY_ISA_VERSION
	.align		4
.L_37:
        /*003c*/ 	.byte	0x03, 0x5f
        /*003e*/ 	.short	0x0101


	//----- nvinfo : EIATTR_INT_WARP_WIDE_INSTR_OFFSETS
	.align		4
        /*0040*/ 	.byte	0x04, 0x31
        /*0042*/ 	.short	(.L_39 - .L_38)


	//   ....[0]....
.L_38:
        /*0044*/ 	.word	0x00001f30


	//   ....[1]....
        /*0048*/ 	.word	0x00003b10


	//   ....[2]....
        /*004c*/ 	.word	0x00003b30


	//   ....[3]....
        /*0050*/ 	.word	0x00003b60


	//   ....[4]....
        /*0054*/ 	.word	0x000044a0


	//   ....[5]....
        /*0058*/ 	.word	0x00004510


	//   ....[6]....
        /*005c*/ 	.word	0x000045f0


	//   ....[7]....
        /*0060*/ 	.word	0x00004670


	//   ....[8]....
        /*0064*/ 	.word	0x00004780


	//   ....[9]....
        /*0068*/ 	.word	0x00004810


	//   ....[10]....
        /*006c*/ 	.word	0x000049f0


	//   ....[11]....
        /*0070*/ 	.word	0x00004b50


	//----- nvinfo : EIATTR_COOP_GROUP_MASK_REGIDS
	.align		4
.L_39:
        /*0074*/ 	.byte	0x04, 0x29
        /*0076*/ 	.short	(.L_41 - .L_40)


	//   ....[0]....
.L_40:
        /*0078*/ 	.word	0xffffffff


	//   ....[1]....
        /*007c*/ 	.word	0xffffffff


	//   ....[2]....
        /*0080*/ 	.word	0xffffffff


	//   ....[3]....
        /*0084*/ 	.word	0xffffffff


	//   ....[4]....
        /*0088*/ 	.word	0xffffffff


	//   ....[5]....
        /*008c*/ 	.word	0xffffffff


	//   ....[6]....
        /*0090*/ 	.word	0xffffffff


	//   ....[7]....
        /*0094*/ 	.word	0xffffffff


	//   ....[8]....
        /*0098*/ 	.word	0xffffffff


	//   ....[9]....
        /*009c*/ 	.word	0xffffffff


	//   ....[10]....
        /*00a0*/ 	.word	0xffffffff


	//   ....[11]....
        /*00a4*/ 	.word	0xffffffff


	//   ....[12]....
        /*00a8*/ 	.word	0xffffffff


	//----- nvinfo : EIATTR_COOP_GROUP_INSTR_OFFSETS
	.align		4
.L_41:
        /*00ac*/ 	.byte	0x04, 0x28
        /*00ae*/ 	.short	(.L_43 - .L_42)


	//   ....[0]....
.L_42:
        /*00b0*/ 	.word	0x00000090


	//   ....[1]....
        /*00b4*/ 	.word	0x000004d0


	//   ....[2]....
        /*00b8*/ 	.word	0x00000620


	//   ....[3]....
        /*00bc*/ 	.word	0x000007c0


	//   ....[4]....
        /*00c0*/ 	.word	0x000008c0


	//   ....[5]....
        /*00c4*/ 	.word	0x00000a30


	//   ....[6]....
        /*00c8*/ 	.word	0x00000bd0


	//   ....[7]....
        /*00cc*/ 	.word	0x00001e10


	//   ....[8]....
        /*00d0*/ 	.word	0x00002b60


	//   ....[9]....
        /*00d4*/ 	.word	0x00002d70


	//   ....[10]....
        /*00d8*/ 	.word	0x00002da0


	//   ....[11]....
        /*00dc*/ 	.word	0x000039f0


	//   ....[12]....
        /*00e0*/ 	.word	0x00003c20


	//----- nvinfo : EIATTR_VRC_CTA_INIT_COUNT
	.align		4
.L_43:
        /*00e4*/ 	.byte	0x02, 0x4a
        /*00e6*/ 	.byte	0x80
	.zero		1


	//----- nvinfo : EIATTR_SYSCALL_OFFSETS
	.align		4
        /*00e8*/ 	.byte	0x04, 0x46
        /*00ea*/ 	.short	(.L_45 - .L_44)


	//   ....[0]....
.L_44:
        /*00ec*/ 	.word	0x00005600


	//   ....[1]....
        /*00f0*/ 	.word	0x000056f0


	//   ....[2]....
        /*00f4*/ 	.word	0x00005e50


	//   ....[3]....
        /*00f8*/ 	.word	0x00006700


	//   ....[4]....
        /*00fc*/ 	.word	0x00006f80


	//   ....[5]....
        /*0100*/ 	.word	0x00007800


	//----- nvinfo : EIATTR_MBARRIER_INSTR_OFFSETS
	.align		4
.L_45:
        /*0104*/ 	.byte	0x04, 0x39
        /*0106*/ 	.short	(.L_47 - .L_46)


	//   ....[0]....
.L_46:
        /*0108*/ 	.word	0x000005b0
        /*010c*/ 	.word	0x000000ff
        /*0110*/ 	.word	0x00000000
        /*0114*/ 	.short	0x0100
        /*0116*/ 	.byte	0x05
	.zero		1


	//   ....[1]....
        /*0118*/ 	.word	0x000005c0
        /*011c*/ 	.word	0x000000ff
        /*0120*/ 	.word	0x00000018
        /*0124*/ 	.short	0x0100
        /*0126*/ 	.byte	0x05
	.zero		1


	//   ....[2]....
        /*0128*/ 	.word	0x000005d0
        /*012c*/ 	.word	0x000000ff
        /*0130*/ 	.word	0x00000008
        /*0134*/ 	.short	0x0100
        /*0136*/ 	.byte	0x05
	.zero		1


	//   ....[3]....
        /*0138*/ 	.word	0x000005e0
        /*013c*/ 	.word	0x000000ff
        /*0140*/ 	.word	0x00000020
        /*0144*/ 	.short	0x0100
        /*0146*/ 	.byte	0x05
	.zero		1


	//   ....[4]....
        /*0148*/ 	.word	0x000005f0
        /*014c*/ 	.word	0x000000ff
        /*0150*/ 	.word	0x00000010
        /*0154*/ 	.short	0x0100
        /*0156*/ 	.byte	0x05
	.zero		1


	//   ....[5]....
        /*0158*/ 	.word	0x00000600
        /*015c*/ 	.word	0x000000ff
        /*0160*/ 	.word	0x00000028
        /*0164*/ 	.short	0x0100
        /*0166*/ 	.byte	0x05
	.zero		1


	//   ....[6]....
        /*0168*/ 	.word	0x00000730
        /*016c*/ 	.word	0x000000ff
        /*0170*/ 	.word	0x00000030
        /*0174*/ 	.short	0x0100
        /*0176*/ 	.byte	0x07
	.zero		1


	//   ....[7]....
        /*0178*/ 	.word	0x00000740
        /*017c*/ 	.word	0x000000ff
        /*0180*/ 	.word	0x00000050
        /*0184*/ 	.short	0x0100
        /*0186*/ 	.byte	0x07
	.zero		1


	//   ....[8]....
        /*0188*/ 	.word	0x00000750
        /*018c*/ 	.word	0x000000ff
        /*0190*/ 	.word	0x00000038
        /*0194*/ 	.short	0x0100
        /*0196*/ 	.byte	0x07
	.zero		1


	//   ....[9]....
        /*0198*/ 	.word	0x00000760
        /*019c*/ 	.word	0x000000ff
        /*01a0*/ 	.word	0x00000058
        /*01a4*/ 	.short	0x0100
        /*01a6*/ 	.byte	0x07
	.zero		1


	//   ....[10]....
        /*01a8*/ 	.word	0x00000770
        /*01ac*/ 	.word	0x000000ff
        /*01b0*/ 	.word	0x00000040
        /*01b4*/ 	.short	0x0100
        /*01b6*/ 	.byte	0x07
	.zero		1


	//   ....[11]....
        /*01b8*/ 	.word	0x00000780
        /*01bc*/ 	.word	0x000000ff
        /*01c0*/ 	.word	0x00000060
        /*01c4*/ 	.short	0x0100
        /*01c6*/ 	.byte	0x07
	.zero		1


	//   ....[12]....
        /*01c8*/ 	.word	0x00000790
        /*01cc*/ 	.word	0x000000ff
        /*01d0*/ 	.word	0x00000048
        /*01d4*/ 	.short	0x0100
        /*01d6*/ 	.byte	0x07
	.zero		1


	//   ....[13]....
        /*01d8*/ 	.word	0x000007a0
        /*01dc*/ 	.word	0x000000ff
        /*01e0*/ 	.word	0x00000068
        /*01e4*/ 	.short	0x0100
        /*01e6*/ 	.byte	0x07
	.zero		1


	//   ....[14]....
        /*01e8*/ 	.word	0x00000890
        /*01ec*/ 	.word	0x000000ff
        /*01f0*/ 	.word	0x00000070
        /*01f4*/ 	.short	0x0100
        /*01f6*/ 	.byte	0x05
	.zero		1


	//   ....[15]....
        /*01f8*/ 	.word	0x000008a0
        /*01fc*/ 	.word	0x000000ff
        /*0200*/ 	.word	0x00000078
        /*0204*/ 	.short	0x0100
        /*0206*/ 	.byte	0x05
	.zero		1


	//   ....[16]....
        /*0208*/ 	.word	0x000009e0
        /*020c*/ 	.word	0x000000ff
        /*0210*/ 	.word	0x00000080
        /*0214*/ 	.short	0x0100
        /*0216*/ 	.byte	0x05
	.zero		1


	//   ....[17]....
        /*0218*/ 	.word	0x000009f0
        /*021c*/ 	.word	0x000000ff
        /*0220*/ 	.word	0x00000090
        /*0224*/ 	.short	0x0100
        /*0226*/ 	.byte	0x05
	.zero		1


	//   ....[18]....
        /*0228*/ 	.word	0x00000a00
        /*022c*/ 	.word	0x000000ff
        /*0230*/ 	.word	0x00000088
        /*0234*/ 	.short	0x0100
        /*0236*/ 	.byte	0x05
	.zero		1


	//   ....[19]....
        /*0238*/ 	.word	0x00000a10
        /*023c*/ 	.word	0x000000ff
        /*0240*/ 	.word	0x00000098
        /*0244*/ 	.short	0x0100
        /*0246*/ 	.byte	0x05
	.zero		1


	//   ....[20]....
        /*0248*/ 	.word	0x00000b40
        /*024c*/ 	.word	0x000000ff
        /*0250*/ 	.word	0x000000a0
        /*0254*/ 	.short	0x0100
        /*0256*/ 	.byte	0x07
	.zero		1


	//   ....[21]....
        /*0258*/ 	.word	0x00000b50
        /*025c*/ 	.word	0x000000ff
        /*0260*/ 	.word	0x000000c0
        /*0264*/ 	.short	0x0100
        /*0266*/ 	.byte	0x07
	.zero		1


	//   ....[22]....
        /*0268*/ 	.word	0x00000b60
        /*026c*/ 	.word	0x000000ff
        /*0270*/ 	.word	0x000000a8
        /*0274*/ 	.short	0x0100
        /*0276*/ 	.byte	0x07
	.zero		1


	//   ....[23]....
        /*0278*/ 	.word	0x00000b70
        /*027c*/ 	.word	0x000000ff
        /*0280*/ 	.word	0x000000c8
        /*0284*/ 	.short	0x0100
        /*0286*/ 	.byte	0x07
	.zero		1


	//   ....[24]....
        /*0288*/ 	.word	0x00000b80
        /*028c*/ 	.word	0x000000ff
        /*0290*/ 	.word	0x000000b0
        /*0294*/ 	.short	0x0100
        /*0296*/ 	.byte	0x07
	.zero		1


	//   ....[25]....
        /*0298*/ 	.word	0x00000b90
        /*029c*/ 	.word	0x000000ff
        /*02a0*/ 	.word	0x000000d0
        /*02a4*/ 	.short	0x0100
        /*02a6*/ 	.byte	0x07
	.zero		1


	//   ....[26]....
        /*02a8*/ 	.word	0x00000ba0
        /*02ac*/ 	.word	0x000000ff
        /*02b0*/ 	.word	0x000000b8
        /*02b4*/ 	.short	0x0100
        /*02b6*/ 	.byte	0x07
	.zero		1


	//   ....[27]....
        /*02b8*/ 	.word	0x00000bb0
        /*02bc*/ 	.word	0x000000ff
        /*02c0*/ 	.word	0x000000d8
        /*02c4*/ 	.short	0x0100
        /*02c6*/ 	.byte	0x07
	.zero		1


	//   ....[28]....
        /*02c8*/ 	.word	0x00000ca0
        /*02cc*/ 	.word	0x000000ff
        /*02d0*/ 	.word	0x000000e0
        /*02d4*/ 	.short	0x0100
        /*02d6*/ 	.byte	0x05
	.zero		1


	//   ....[29]....
        /*02d8*/ 	.word	0x00000cb0
        /*02dc*/ 	.word	0x000000ff
        /*02e0*/ 	.word	0x000000f0
        /*02e4*/ 	.short	0x0100
        /*02e6*/ 	.byte	0x05
	.zero		1


	//   ....[30]....
        /*02e8*/ 	.word	0x00000cc0
        /*02ec*/ 	.word	0x000000ff
        /*02f0*/ 	.word	0x000000e8
        /*02f4*/ 	.short	0x0100
        /*02f6*/ 	.byte	0x05
	.zero		1


	//   ....[31]....
        /*02f8*/ 	.word	0x00000cd0
        /*02fc*/ 	.word	0x000000ff
        /*0300*/ 	.word	0x000000f8
        /*0304*/ 	.short	0x0100
        /*0306*/ 	.byte	0x05
	.zero		1


	//   ....[32]....
        /*0308*/ 	.word	0x000015b0
        /*030c*/ 	.word	0x00000003
        /*0310*/ 	.word	0x000000f0
        /*0314*/ 	.short	0x010a
        /*0316*/ 	.byte	0xff
	.zero		1


	//   ....[33]....
        /*0318*/ 	.word	0x000015e0
        /*031c*/ 	.word	0x00000003
        /*0320*/ 	.word	0x000000e0
        /*0324*/ 	.short	0x0101
        /*0326*/ 	.byte	0xff
	.zero		1


	//   ....[34]....
        /*0328*/ 	.word	0x000016b0
        /*032c*/ 	.word	0x000000ff
        /*0330*/ 	.word	0x00000018
        /*0334*/ 	.short	0x010a
        /*0336*/ 	.byte	0x08
	.zero		1


	//   ....[35]....
        /*0338*/ 	.word	0x00001750
        /*033c*/ 	.word	0x000000ff
        /*0340*/ 	.word	0x00000018
        /*0344*/ 	.short	0x010a
        /*0346*/ 	.byte	0x21
	.zero		1


	//   ....[36]....
        /*0348*/ 	.word	0x000018a0
        /*034c*/ 	.word	0x000000ff
        /*0350*/ 	.word	0x00000018
        /*0354*/ 	.short	0x010a
        /*0356*/ 	.byte	0x08
	.zero		1


	//   ....[37]....
        /*0358*/ 	.word	0x00001a70
        /*035c*/ 	.word	0x000000ff
        /*0360*/ 	.word	0x00000078
        /*0364*/ 	.short	0x0101
        /*0366*/ 	.byte	0x04
	.zero		1


	//   ....[38]....
        /*0368*/ 	.word	0x00001a90
        /*036c*/ 	.word	0x000000ff
        /*0370*/ 	.word	0x00000018
        /*0374*/ 	.short	0x010a
        /*0376*/ 	.byte	0x08
	.zero		1


	//   ....[39]....
        /*0378*/ 	.word	0x00001b10
        /*037c*/ 	.word	0x000000ff
        /*0380*/ 	.word	0x00000018
        /*0384*/ 	.short	0x010a
        /*0386*/ 	.byte	0x21
	.zero		1


	//   ....[40]....
        /*0388*/ 	.word	0x00001c60
        /*038c*/ 	.word	0x000000ff
        /*0390*/ 	.word	0x00000018
        /*0394*/ 	.short	0x010a
        /*0396*/ 	.byte	0x08
	.zero		1


	//   ....[41]....
        /*0398*/ 	.word	0x00001e40
        /*039c*/ 	.word	0x00000002
        /*03a0*/ 	.word	0x00000080
        /*03a4*/ 	.short	0x010a
        /*03a6*/ 	.byte	0xff
	.zero		1


	//   ....[42]....
        /*03a8*/ 	.word	0x00001f00
        /*03ac*/ 	.word	0x00000002
        /*03b0*/ 	.word	0x00000000
        /*03b4*/ 	.short	0x0101
        /*03b6*/ 	.byte	0xff
	.zero		1


	//   ....[43]....
        /*03b8*/ 	.word	0x00002460
        /*03bc*/ 	.word	0x000000ff
        /*03c0*/ 	.word	0x00000000
        /*03c4*/ 	.short	0x010a
        /*03c6*/ 	.byte	0x05
	.zero		1


	//   ....[44]....
        /*03c8*/ 	.word	0x000024f0
        /*03cc*/ 	.word	0x000000ff
        /*03d0*/ 	.word	0x00000000
        /*03d4*/ 	.short	0x010a
        /*03d6*/ 	.byte	0x05
	.zero		1


	//   ....[45]....
        /*03d8*/ 	.word	0x00002590
        /*03dc*/ 	.word	0x00000000
        /*03e0*/ 	.word	0x00000000
        /*03e4*/ 	.short	0x010a
        /*03e6*/ 	.byte	0xff
	.zero		1


	//   ....[46]....
        /*03e8*/ 	.word	0x000026b0
        /*03ec*/ 	.word	0x00000000
        /*03f0*/ 	.word	0x000000e0
        /*03f4*/ 	.short	0x010a
        /*03f6*/ 	.byte	0xff
	.zero		1


	//   ....[47]....
        /*03f8*/ 	.word	0x00002710
        /*03fc*/ 	.word	0x00000004
        /*0400*/ 	.word	0x00000000
        /*0404*/ 	.short	0x0101
        /*0406*/ 	.byte	0xff
	.zero		1


	//   ....[48]....
        /*0408*/ 	.word	0x00002730
        /*040c*/ 	.word	0x000000ff
        /*0410*/ 	.word	0x00000090
        /*0414*/ 	.short	0x010a
        /*0416*/ 	.byte	0x05
	.zero		1


	//   ....[49]....
        /*0418*/ 	.word	0x00002850
        /*041c*/ 	.word	0x00000000
        /*0420*/ 	.word	0x00000080
        /*0424*/ 	.short	0x010a
        /*0426*/ 	.byte	0xff
	.zero		1


	//   ....[50]....
        /*0428*/ 	.word	0x00002960
        /*042c*/ 	.word	0x00000000
        /*0430*/ 	.word	0x00000000
        /*0434*/ 	.short	0x0101
        /*0436*/ 	.byte	0xff
	.zero		1


	//   ....[51]....
        /*0438*/ 	.word	0x000029f0
        /*043c*/ 	.word	0x000000ff
        /*0440*/ 	.word	0x00000090
        /*0444*/ 	.short	0x0106
        /*0446*/ 	.byte	0x05
	.zero		1


	//   ....[52]....
        /*0448*/ 	.word	0x00002a10
        /*044c*/ 	.word	0x000000ff
        /*0450*/ 	.word	0x00000090
        /*0454*/ 	.short	0x010a
        /*0456*/ 	.byte	0x05
	.zero		1


	//   ....[53]....
        /*0458*/ 	.word	0x00002aa0
        /*045c*/ 	.word	0x000000ff
        /*0460*/ 	.word	0x00000090
        /*0464*/ 	.short	0x0106
        /*0466*/ 	.byte	0x04
	.zero		1


	//   ....[54]....
        /*0468*/ 	.word	0x00002ae0
        /*046c*/ 	.word	0x00000000
        /*0470*/ 	.word	0x00000090
        /*0474*/ 	.short	0x010a
        /*0476*/ 	.byte	0xff
	.zero		1


	//   ....[55]....
        /*0478*/ 	.word	0x000030a0
        /*047c*/ 	.word	0x00000000
        /*0480*/ 	.word	0x00000080
        /*0484*/ 	.short	0x010a
        /*0486*/ 	.byte	0xff
	.zero		1


	//   ....[56]....
        /*0488*/ 	.word	0x000031b0
        /*048c*/ 	.word	0x00000003
        /*0490*/ 	.word	0x00000000
        /*0494*/ 	.short	0x0101
        /*0496*/ 	.byte	0xff
	.zero		1


	//   ....[57]....
        /*0498*/ 	.word	0x000031c0
        /*049c*/ 	.word	0x000000ff
        /*04a0*/ 	.word	0x00000000
        /*04a4*/ 	.short	0x010a
        /*04a6*/ 	.byte	0x07
	.zero		1


	//   ....[58]....
        /*04a8*/ 	.word	0x00003240
        /*04ac*/ 	.word	0x000000ff
        /*04b0*/ 	.word	0x000000c0
        /*04b4*/ 	.short	0x010a
        /*04b6*/ 	.byte	0x06
	.zero		1


	//   ....[59]....
        /*04b8*/ 	.word	0x00003310
        /*04bc*/ 	.word	0x000000ff
        /*04c0*/ 	.word	0x00000000
        /*04c4*/ 	.short	0x010a
        /*04c6*/ 	.byte	0x0b
	.zero		1


	//   ....[60]....
        /*04c8*/ 	.word	0x00003440
        /*04cc*/ 	.word	0x000000ff
        /*04d0*/ 	.word	0x00000000
        /*04d4*/ 	.short	0x010a
        /*04d6*/ 	.byte	0x22
	.zero		1


	//   ....[61]....
        /*04d8*/ 	.word	0x00003820
        /*04dc*/ 	.word	0x000000ff
        /*04e0*/ 	.word	0x00000000
        /*04e4*/ 	.short	0x010a
        /*04e6*/ 	.byte	0x06
	.zero		1


	//   ....[62]....
        /*04e8*/ 	.word	0x000038b0
        /*04ec*/ 	.word	0x000000ff
        /*04f0*/ 	.word	0x00000000
        /*04f4*/ 	.short	0x010a
        /*04f6*/ 	.byte	0x06
	.zero		1


	//   ....[63]....
        /*04f8*/ 	.word	0x00003940
        /*04fc*/ 	.word	0x000000ff
        /*0500*/ 	.word	0x00000000
        /*0504*/ 	.short	0x010a
        /*0506*/ 	.byte	0x06
	.zero		1


	//   ....[64]....
        /*0508*/ 	.word	0x000039d0
        /*050c*/ 	.word	0x000000ff
        /*0510*/ 	.word	0x00000000
        /*0514*/ 	.short	0x010a
        /*0516*/ 	.byte	0x07
	.zero		1


	//   ....[65]....
        /*0518*/ 	.word	0x00003e50
        /*051c*/ 	.word	0x00000000
        /*0520*/ 	.word	0x00000080
        /*0524*/ 	.short	0x010a
        /*0526*/ 	.byte	0xff
	.zero		1


	//   ....[66]....
        /*0528*/ 	.word	0x00003f10
        /*052c*/ 	.word	0x00000000
        /*0530*/ 	.word	0x00000000
        /*0534*/ 	.short	0x0101
        /*0536*/ 	.byte	0xff
	.zero		1


	//   ....[67]....
        /*0538*/ 	.word	0x00004230
        /*053c*/ 	.word	0x000000ff
        /*0540*/ 	.word	0x00000078
        /*0544*/ 	.short	0x010a
        /*0546*/ 	.byte	0x07
	.zero		1


	//   ....[68]....
        /*0548*/ 	.word	0x00004420
        /*054c*/ 	.word	0x000000ff
        /*0550*/ 	.word	0x00000050
        /*0554*/ 	.short	0x010a
        /*0556*/ 	.byte	0x07
	.zero		1


	//   ....[69]....
        /*0558*/ 	.word	0x00004590
        /*055c*/ 	.word	0x000000ff
        /*0560*/ 	.word	0x00000030
        /*0564*/ 	.short	0x010b
        /*0566*/ 	.byte	0x07
	.zero		1


	//   ....[70]....
        /*0568*/ 	.word	0x000045a0
        /*056c*/ 	.word	0x000000ff
        /*0570*/ 	.word	0x00000000
        /*0574*/ 	.short	0x0101
        /*0576*/ 	.byte	0x08
	.zero		1


	//   ....[71]....
        /*0578*/ 	.word	0x000045c0
        /*057c*/ 	.word	0x000000ff
        /*0580*/ 	.word	0x00000058
        /*0584*/ 	.short	0x010a
        /*0586*/ 	.byte	0x07
	.zero		1


	//   ....[72]....
        /*0588*/ 	.word	0x00004720
        /*058c*/ 	.word	0x000000ff
        /*0590*/ 	.word	0x00000038
        /*0594*/ 	.short	0x010b
        /*0596*/ 	.byte	0x07
	.zero		1


	//   ....[73]....
        /*0598*/ 	.word	0x00004730
        /*059c*/ 	.word	0x000000ff
        /*05a0*/ 	.word	0x00000000
        /*05a4*/ 	.short	0x0101
        /*05a6*/ 	.byte	0x08
	.zero		1


	//   ....[74]....
        /*05a8*/ 	.word	0x00004740
        /*05ac*/ 	.word	0x000000ff
        /*05b0*/ 	.word	0x00000060
        /*05b4*/ 	.short	0x010a
        /*05b6*/ 	.byte	0x07
	.zero		1


	//   ....[75]....
        /*05b8*/ 	.word	0x000048e0
        /*05bc*/ 	.word	0x000000ff
        /*05c0*/ 	.word	0x00000040
        /*05c4*/ 	.short	0x010b
        /*05c6*/ 	.byte	0x07
	.zero		1


	//   ....[76]....
        /*05c8*/ 	.word	0x00004950
        /*05cc*/ 	.word	0x000000ff
        /*05d0*/ 	.word	0x00000000
        /*05d4*/ 	.short	0x0101
        /*05d6*/ 	.byte	0x08
	.zero		1


	//   ....[77]....
        /*05d8*/ 	.word	0x00004980
        /*05dc*/ 	.word	0x000000ff
        /*05e0*/ 	.word	0x00000068
        /*05e4*/ 	.short	0x010a
        /*05e6*/ 	.byte	0x07
	.zero		1


	//   ....[78]....
        /*05e8*/ 	.word	0x00004b90
        /*05ec*/ 	.word	0x000000ff
        /*05f0*/ 	.word	0x00000048
        /*05f4*/ 	.short	0x010b
        /*05f6*/ 	.byte	0x07
	.zero		1


	//   ....[79]....
        /*05f8*/ 	.word	0x00004bb0
        /*05fc*/ 	.word	0x000000ff
        /*0600*/ 	.word	0x00000000
        /*0604*/ 	.short	0x0101
        /*0606*/ 	.byte	0x0d
	.zero		1


	//   ....[80]....
        /*0608*/ 	.word	0x00004be0
        /*060c*/ 	.word	0x000000ff
        /*0610*/ 	.word	0x00000050
        /*0614*/ 	.short	0x010a
        /*0616*/ 	.byte	0x07
	.zero		1


	//   ....[81]....
        /*0618*/ 	.word	0x00004c00
        /*061c*/ 	.word	0x000000ff
        /*0620*/ 	.word	0x00000058
        /*0624*/ 	.short	0x010a
        /*0626*/ 	.byte	0x07
	.zero		1


	//   ....[82]....
        /*0628*/ 	.word	0x00004c20
        /*062c*/ 	.word	0x000000ff
        /*0630*/ 	.word	0x00000060
        /*0634*/ 	.short	0x010a
        /*0636*/ 	.byte	0x07
	.zero		1


	//   ....[83]....
        /*0638*/ 	.word	0x00004c60
        /*063c*/ 	.word	0x00000000
        /*0640*/ 	.word	0x00000068
        /*0644*/ 	.short	0x010a
        /*0646*/ 	.byte	0xff
	.zero		1


	//   ....[84]....
        /*0648*/ 	.word	0x00004fc0
        /*064c*/ 	.word	0x00000000
        /*0650*/ 	.word	0x00000080
        /*0654*/ 	.short	0x010a
        /*0656*/ 	.byte	0xff
	.zero		1


	//   ....[85]....
        /*0658*/ 	.word	0x000050d0
        /*065c*/ 	.word	0x00000000
        /*0660*/ 	.word	0x00000000
        /*0664*/ 	.short	0x0101
        /*0666*/ 	.byte	0xff
	.zero		1


	//   ....[86]....
        /*0668*/ 	.word	0x00005b30
        /*066c*/ 	.word	0x000000ff
        /*0670*/ 	.word	0x00000030
        /*0674*/ 	.short	0x010a
        /*0676*/ 	.byte	0x30
	.zero		1


	//   ....[87]....
        /*0678*/ 	.word	0x00005ba0
        /*067c*/ 	.word	0x0000004f
        /*0680*/ 	.word	0x000000a0
        /*0684*/ 	.short	0x010a
        /*0686*/ 	.byte	0xff
	.zero		1


	//   ....[88]....
        /*0688*/ 	.word	0x00005c50
        /*068c*/ 	.word	0x000000ff
        /*0690*/ 	.word	0x00000030
        /*0694*/ 	.short	0x010a
        /*0696*/ 	.byte	0x30
	.zero		1


	//   ....[89]....
        /*0698*/ 	.word	0x00005d30
        /*069c*/ 	.word	0x0000004f
        /*06a0*/ 	.word	0x000000a0
        /*06a4*/ 	.short	0x010a
        /*06a6*/ 	.byte	0xff
	.zero		1


	//   ....[90]....
        /*06a8*/ 	.word	0x00006460
        /*06ac*/ 	.word	0x00000000
        /*06b0*/ 	.word	0x00000000
        /*06b4*/ 	.short	0x0101
        /*06b6*/ 	.byte	0xff
	.zero		1


	//   ....[91]....
        /*06b8*/ 	.word	0x00006470
        /*06bc*/ 	.word	0x00000003
        /*06c0*/ 	.word	0x00000030
        /*06c4*/ 	.short	0x010a
        /*06c6*/ 	.byte	0xff
	.zero		1


	//   ....[92]....
        /*06c8*/ 	.word	0x00006530
        /*06cc*/ 	.word	0x00000003
        /*06d0*/ 	.word	0x00000030
        /*06d4*/ 	.short	0x010a
        /*06d6*/ 	.byte	0xff
	.zero		1


	//   ....[93]....
        /*06d8*/ 	.word	0x00006ce0
        /*06dc*/ 	.word	0x00000026
        /*06e0*/ 	.word	0x00000000
        /*06e4*/ 	.short	0x0101
        /*06e6*/ 	.byte	0xff
	.zero		1


	//   ....[94]....
        /*06e8*/ 	.word	0x00006d00
        /*06ec*/ 	.word	0x00000053
        /*06f0*/ 	.word	0x00000030
        /*06f4*/ 	.short	0x010a
        /*06f6*/ 	.byte	0xff
	.zero		1


	//   ....[95]....
        /*06f8*/ 	.word	0x00006db0
        /*06fc*/ 	.word	0x00000053
        /*0700*/ 	.word	0x00000030
        /*0704*/ 	.short	0x010a
        /*0706*/ 	.byte	0xff
	.zero		1


	//   ....[96]....
        /*0708*/ 	.word	0x00007560
        /*070c*/ 	.word	0x00000026
        /*0710*/ 	.word	0x00000000
        /*0714*/ 	.short	0x0101
        /*0716*/ 	.byte	0xff
	.zero		1


	//   ....[97]....
        /*0718*/ 	.word	0x00007580
        /*071c*/ 	.word	0x00000058
        /*0720*/ 	.word	0x00000030
        /*0724*/ 	.short	0x010a
        /*0726*/ 	.byte	0xff
	.zero		1


	//   ....[98]....
        /*0728*/ 	.word	0x00007630
        /*072c*/ 	.word	0x00000058
        /*0730*/ 	.word	0x00000030
        /*0734*/ 	.short	0x010a
        /*0736*/ 	.byte	0xff
	.zero		1


	//   ....[99]....
        /*0738*/ 	.word	0x00007970
        /*073c*/ 	.word	0x000000ff
        /*0740*/ 	.word	0x00000000
        /*0744*/ 	.short	0x0101
        /*0746*/ 	.byte	0x05
	.zero		1


	//   ....[100]....
        /*0748*/ 	.word	0x00007e40
        /*074c*/ 	.word	0x00000002
        /*0750*/ 	.word	0x00000000
        /*0754*/ 	.short	0x0101
        /*0756*/ 	.byte	0xff
	.zero		1


	//   ....[101]....
        /*0758*/ 	.word	0x000080b0
        /*075c*/ 	.word	0x000000ff
        /*0760*/ 	.word	0x00000000
        /*0764*/ 	.short	0x0101
        /*0766*/ 	.byte	0x04
	.zero		1


	//   ....[102]....
        /*0768*/ 	.word	0x000080d0
        /*076c*/ 	.word	0x00000003
        /*0770*/ 	.word	0x000000f0
        /*0774*/ 	.short	0x010a
        /*0776*/ 	.byte	0xff
	.zero		1


	//   ....[103]....
        /*0778*/ 	.word	0x00008130
        /*077c*/ 	.word	0x00000002
        /*0780*/ 	.word	0x00000018
        /*0784*/ 	.short	0x010a
        /*0786*/ 	.byte	0xff
	.zero		1


	//   ....[104]....
        /*0788*/ 	.word	0x00008190
        /*078c*/ 	.word	0x00000002
        /*0790*/ 	.word	0x00000018
        /*0794*/ 	.short	0x010a
        /*0796*/ 	.byte	0xff
	.zero		1


	//   ....[105]....
        /*0798*/ 	.word	0x000081e0
        /*079c*/ 	.word	0x00000002
        /*07a0*/ 	.word	0x00000080
        /*07a4*/ 	.short	0x010a
        /*07a6*/ 	.byte	0xff
	.zero		1


	//   ....[106]....
        /*07a8*/ 	.word	0x00008240
        /*07ac*/ 	.word	0x00000000
        /*07b0*/ 	.word	0x00000000
        /*07b4*/ 	.short	0x010a
        /*07b6*/ 	.byte	0xff
	.zero		1


	//   ....[107]....
        /*07b8*/ 	.word	0x000082a0
        /*07bc*/ 	.word	0x00000000
        /*07c0*/ 	.word	0x00000000
        /*07c4*/ 	.short	0x010a
        /*07c6*/ 	.byte	0xff
	.zero		1


	//   ....[108]....
        /*07c8*/ 	.word	0x000082f0
        /*07cc*/ 	.word	0x00000000
        /*07d0*/ 	.word	0x000000e0
        /*07d4*/ 	.short	0x010a
        /*07d6*/ 	.byte	0xff
	.zero		1


	//   ....[109]....
        /*07d8*/ 	.word	0x00008350
        /*07dc*/ 	.word	0x00000000
        /*07e0*/ 	.word	0x00000090
        /*07e4*/ 	.short	0x010a
        /*07e6*/ 	.byte	0xff
	.zero		1


	//   ....[110]....
        /*07e8*/ 	.word	0x000083a0
        /*07ec*/ 	.word	0x00000000
        /*07f0*/ 	.word	0x00000080
        /*07f4*/ 	.short	0x010a
        /*07f6*/ 	.byte	0xff
	.zero		1


	//   ....[111]....
        /*07f8*/ 	.word	0x00008400
        /*07fc*/ 	.word	0x00000000
        /*0800*/ 	.word	0x00000090
        /*0804*/ 	.short	0x010a
        /*0806*/ 	.byte	0xff
	.zero		1


	//   ....[112]....
        /*0808*/ 	.word	0x00008450
        /*080c*/ 	.word	0x00000000
        /*0810*/ 	.word	0x00000080
        /*0814*/ 	.short	0x010a
        /*0816*/ 	.byte	0xff
	.zero		1


	//   ....[113]....
        /*0818*/ 	.word	0x000084b0
        /*081c*/ 	.word	0x00000003
        /*0820*/ 	.word	0x000000c0
        /*0824*/ 	.short	0x010a
        /*0826*/ 	.byte	0xff
	.zero		1


	//   ....[114]....
        /*0828*/ 	.word	0x00008510
        /*082c*/ 	.word	0x00000000
        /*0830*/ 	.word	0x00000000
        /*0834*/ 	.short	0x010a
        /*0836*/ 	.byte	0xff
	.zero		1


	//   ....[115]....
        /*0838*/ 	.word	0x00008570
        /*083c*/ 	.word	0x00000000
        /*0840*/ 	.word	0x00000000
        /*0844*/ 	.short	0x010a
        /*0846*/ 	.byte	0xff
	.zero		1


	//   ....[116]....
        /*0848*/ 	.word	0x000085d0
        /*084c*/ 	.word	0x00000000
        /*0850*/ 	.word	0x00000000
        /*0854*/ 	.short	0x010a
        /*0856*/ 	.byte	0xff
	.zero		1


	//   ....[117]....
        /*0858*/ 	.word	0x00008630
        /*085c*/ 	.word	0x00000000
        /*0860*/ 	.word	0x00000000
        /*0864*/ 	.short	0x010a
        /*0866*/ 	.byte	0xff
	.zero		1


	//   ....[118]....
        /*0868*/ 	.word	0x00008690
        /*086c*/ 	.word	0x00000000
        /*0870*/ 	.word	0x00000000
        /*0874*/ 	.short	0x010a
        /*0876*/ 	.byte	0xff
	.zero		1


	//   ....[119]....
        /*0878*/ 	.word	0x000086e0
        /*087c*/ 	.word	0x00000000
        /*0880*/ 	.word	0x00000080
        /*0884*/ 	.short	0x010a
        /*0886*/ 	.byte	0xff
	.zero		1


	//   ....[120]....
        /*0888*/ 	.word	0x00008740
        /*088c*/ 	.word	0x00000000
        /*0890*/ 	.word	0x00000078
        /*0894*/ 	.short	0x010a
        /*0896*/ 	.byte	0xff
	.zero		1


	//   ....[121]....
        /*0898*/ 	.word	0x000087a0
        /*089c*/ 	.word	0x00000003
        /*08a0*/ 	.word	0x00000050
        /*08a4*/ 	.short	0x010a
        /*08a6*/ 	.byte	0xff
	.zero		1


	//   ....[122]....
        /*08a8*/ 	.word	0x00008800
        /*08ac*/ 	.word	0x00000003
        /*08b0*/ 	.word	0x00000058
        /*08b4*/ 	.short	0x010a
        /*08b6*/ 	.byte	0xff
	.zero		1


	//   ....[123]....
        /*08b8*/ 	.word	0x00008860
        /*08bc*/ 	.word	0x00000003
        /*08c0*/ 	.word	0x00000060
        /*08c4*/ 	.short	0x010a
        /*08c6*/ 	.byte	0xff
	.zero		1


	//   ....[124]....
        /*08c8*/ 	.word	0x000088c0
        /*08cc*/ 	.word	0x00000003
        /*08d0*/ 	.word	0x00000068
        /*08d4*/ 	.short	0x010a
        /*08d6*/ 	.byte	0xff
	.zero		1


	//   ....[125]....
        /*08d8*/ 	.word	0x00008920
        /*08dc*/ 	.word	0x00000000
        /*08e0*/ 	.word	0x00000050
        /*08e4*/ 	.short	0x010a
        /*08e6*/ 	.byte	0xff
	.zero		1


	//   ....[126]....
        /*08e8*/ 	.word	0x00008980
        /*08ec*/ 	.word	0x00000000
        /*08f0*/ 	.word	0x00000058
        /*08f4*/ 	.short	0x010a
        /*08f6*/ 	.byte	0xff
	.zero		1


	//   ....[127]....
        /*08f8*/ 	.word	0x000089e0
        /*08fc*/ 	.word	0x00000000
        /*0900*/ 	.word	0x00000060
        /*0904*/ 	.short	0x010a
        /*0906*/ 	.byte	0xff
	.zero		1


	//   ....[128]....
        /*0908*/ 	.word	0x00008a30
        /*090c*/ 	.word	0x00000000
        /*0910*/ 	.word	0x00000080
        /*0914*/ 	.short	0x010a
        /*0916*/ 	.byte	0xff
	.zero		1


	//   ....[129]....
        /*0918*/ 	.word	0x00008a90
        /*091c*/ 	.word	0x00000002
        /*0920*/ 	.word	0x00000030
        /*0924*/ 	.short	0x010a
        /*0926*/ 	.byte	0xff
	.zero		1


	//   ....[130]....
        /*0928*/ 	.word	0x00008ae0
        /*092c*/ 	.word	0x0000004f
        /*0930*/ 	.word	0x000000a0
        /*0934*/ 	.short	0x010a
        /*0936*/ 	.byte	0xff
	.zero		1


	//   ....[131]....
        /*0938*/ 	.word	0x00008b30
        /*093c*/ 	.word	0x00000003
        /*0940*/ 	.word	0x00000030
        /*0944*/ 	.short	0x010a
        /*0946*/ 	.byte	0xff
	.zero		1


	//   ....[132]....
        /*0948*/ 	.word	0x00008b80
        /*094c*/ 	.word	0x00000053
        /*0950*/ 	.word	0x00000030
        /*0954*/ 	.short	0x010a
        /*0956*/ 	.byte	0xff
	.zero		1


	//   ....[133]....
        /*0958*/ 	.word	0x00008bd0
        /*095c*/ 	.word	0x00000058
        /*0960*/ 	.word	0x00000030
        /*0964*/ 	.short	0x010a
        /*0966*/ 	.byte	0xff
	.zero		1


	//----- nvinfo : EIATTR_NUM_MBARRIERS
	.align		4
.L_47:
        /*0968*/ 	.byte	0x03, 0x38
        /*096a*/ 	.short	0x0020


	//----- nvinfo : EIATTR_EXIT_INSTR_OFFSETS
	.align		4
        /*096c*/ 	.byte	0x04, 0x1c
        /*096e*/ 	.short	(.L_49 - .L_48)


	//   ....[0]....
.L_48:
        /*0970*/ 	.word	0x000025c0


	//   ....[1]....
        /*0974*/ 	.word	0x00002ab0


	//   ....[2]....
        /*0978*/ 	.word	0x00002b10


	//   ....[3]....
        /*097c*/ 	.word	0x00003c30


	//   ....[4]....
        /*0980*/ 	.word	0x00004c90


	//   ....[5]....
        /*0984*/ 	.word	0x00004cd0


	//   ....[6]....
        /*0988*/ 	.word	0x00007fa0


	//   ....[7]....
        /*098c*/ 	.word	0x00008020


	//   ....[8]....
        /*0990*/ 	.word	0x00008050


	//   ....[9]....
        /*0994*/ 	.word	0x000080c0


	//----- nvinfo : EIATTR_MAX_THREADS
	.align		4
.L_49:
        /*0998*/ 	.byte	0x04, 0x05
        /*099a*/ 	.short	(.L_51 - .L_50)
.L_50:
        /*099c*/ 	.word	0x00000100
        /*09a0*/ 	.word	0x00000001
        /*09a4*/ 	.word	0x00000001


	//----- nvinfo : EIATTR_CRS_STACK_SIZE
	.align		4
.L_51:
        /*09a8*/ 	.byte	0x04, 0x1e
        /*09aa*/ 	.short	(.L_53 - .L_52)
.L_52:
        /*09ac*/ 	.word	0x00000000


	//----- nvinfo : EIATTR_CBANK_PARAM_SIZE
	.align		4
.L_53:
        /*09b0*/ 	.byte	0x03, 0x19
        /*09b2*/ 	.short	0x0800


	//----- nvinfo : EIATTR_PARAM_CBANK
	.align		4
        /*09b4*/ 	.byte	0x04, 0x0a
        /*09b6*/ 	.short	(.L_55 - .L_54)
	.align		4
.L_54:
        /*09b8*/ 	.word	index@(.nv.constant0._ZN7cutlass13device_kernelINS_4gemm6kernel13GemmUniversalIN4cute5tupleIJiiiiEEENS1_10collective13CollectiveMmaINS1_35MainloopSm100TmaUmmaWarpSpecializedILi3ELi2ELi4ENS5_IJNS4_1CILi1EEESB_SB_EEEEENS5_IJNSA_ILi64EEENSA_ILi128EEESF_EEENS_10bfloat16_tENS5_IJlSB_lEEESH_SI_NS4_8TiledMMAINS4_8MMA_AtomIJNS4_20SM100_MMA_F16BF16_SSISH_SH_fLi64ELi128ELNS4_4UMMA5MajorE0ELSN_0ELNSM_7ScaleInE0ELSO_0EEEEEENS4_6LayoutISC_NS5_IJNSA_ILi0EEESS_SS_EEEEENS5_IJNS4_10UnderscoreESV_SV_EEEEENS4_13SM90_TMA_LOADENS4_14ComposedLayoutINS4_7SwizzleILi3ELi4ELi3EEENS4_18smem_ptr_flag_bitsILi16EEENSR_INS5_IJNSA_ILi8EEESE_EEENS5_IJSE_SB_EEEEEEEvNS4_8identityESY_S18_vS19_EENS_8epilogue10collective18CollectiveEpilogueINS1B_23Sm100TmaWarpSpecializedILi4ELi2ELi16ELb1ELb0EEEJSG_NS5_IJNSR_ISE_SB_EENSR_INSA_ILi32EEESB_EEEEESH_SI_SH_SI_NS1B_6fusion15FusionCallbacksIS1F_NS1K_17LinearCombinationISH_fSH_fLNS_15FloatRoundStyleE2EEESG_S1J_JEEENS4_5SM1004TMEM4LOAD26SM100_TMEM_LOAD_16dp256b4xESY_NSZ_INS10_ILi2ELi4ELi3EEES13_NSR_INS5_IJS14_S1H_EEENS5_IJS1H_SB_EEEEEEENS4_17SM75_U32x4_LDSM_NENS4_14SM90_TMA_STOREES1Y_NS4_17SM90_U32x4_STSM_NENS4_39AutoVectorizingCopyWithAssumedAlignmentILi128EEEEEEvvEEEEvNT_6ParamsE)
        /*09bc*/ 	.short	0x0380
        /*09be*/ 	.short	0x0800


	//----- nvinfo : EIATTR_SW_WAR
	.align		4
.L_55:
        /*09c0*/ 	.byte	0x04, 0x36
        /*09c2*/ 	.short	(.L_57 - .L_56)
.L_56:
        /*09c4*/ 	.word	0x00000008
.L_57:


//--------------------- .nv.callgraph             --------------------------
	.section	.nv.callgraph,"",@"SHT_CUDA_CALLGRAPH"
	.align	4
	.sectionentsize	8
	.align		4
        /*0000*/ 	.word	0x00000000
	.align		4
        /*0004*/ 	.word	0xffffffff
	.align		4
        /*0008*/ 	.word	index@(_ZN7cutlass13device_kernelINS_4gemm6kernel13GemmUniversalIN4cute5tupleIJiiiiEEENS1_10collective13CollectiveMmaINS1_35MainloopSm100TmaUmmaWarpSpecializedILi3ELi2ELi4ENS5_IJNS4_1CILi1EEESB_SB_EEEEENS5_IJNSA_ILi64EEENSA_ILi128EEESF_EEENS_10bfloat16_tENS5_IJlSB_lEEESH_SI_NS4_8TiledMMAINS4_8MMA_AtomIJNS4_20SM100_MMA_F16BF16_SSISH_SH_fLi64ELi128ELNS4_4UMMA5MajorE0ELSN_0ELNSM_7ScaleInE0ELSO_0EEEEEENS4_6LayoutISC_NS5_IJNSA_ILi0EEESS_SS_EEEEENS5_IJNS4_10UnderscoreESV_SV_EEEEENS4_13SM90_TMA_LOADENS4_14ComposedLayoutINS4_7SwizzleILi3ELi4ELi3EEENS4_18smem_ptr_flag_bitsILi16EEENSR_INS5_IJNSA_ILi8EEESE_EEENS5_IJSE_SB_EEEEEEEvNS4_8identityESY_S18_vS19_EENS_8epilogue10collective18CollectiveEpilogueINS1B_23Sm100TmaWarpSpecializedILi4ELi2ELi16ELb1ELb0EEEJSG_NS5_IJNSR_ISE_SB_EENSR_INSA_ILi32EEESB_EEEEESH_SI_SH_SI_NS1B_6fusion15FusionCallbacksIS1F_NS1K_17LinearCombinationISH_fSH_fLNS_15FloatRoundStyleE2EEESG_S1J_JEEENS4_5SM1004TMEM4LOAD26SM100_TMEM_LOAD_16dp256b4xESY_NSZ_INS10_ILi2ELi4ELi3EEES13_NSR_INS5_IJS14_S1H_EEENS5_IJS1H_SB_EEEEEEENS4_17SM75_U32x4_LDSM_NENS4_14SM90_TMA_STOREES1Y_NS4_17SM90_U32x4_STSM_NENS4_39AutoVectorizingCopyWithAssumedAlignmentILi128EEEEEEvvEEEEvNT_6ParamsE)
	.align		4
        /*000c*/ 	.word	index@(__assertfail)
	.align		4
        /*0010*/ 	.word	0x00000000
	.align		4
        /*0014*/ 	.word	0xfffffffe
	.align		4
        /*0018*/ 	.word	0x00000000
	.align		4
        /*001c*/ 	.word	0xfffffffd
	.align		4
        /*0020*/ 	.word	0x00000000
	.align		4
        /*0024*/ 	.word	0xfffffffc


//--------------------- .nv.constant4             --------------------------
	.section	.nv.constant4,"a",@progbits
	.align	8
	.align		8
.nv.constant4:
        /*0000*/ 	.dword	__assertfail
	.align		8
        /*0008*/ 	.dword	__unnamed_1
	.align		8
        /*0010*/ 	.dword	__unnamed_2
	.align		8
        /*0018*/ 	.dword	_ZN40_INTERNAL_05f8a2f0_4_k_cu_4390a0cc_217704cuda3std3__45__cpo5beginE
	.align		8
        /*0020*/ 	.dword	_ZN40_INTERNAL_05f8a2f0_4_k_cu_4390a0cc_217704cuda3std3__45__cpo3endE
	.align		8
        /*0028*/ 	.dword	_ZN40_INTERNAL_05f8a2f0_4_k_cu_4390a0cc_217704cuda3std3__45__cpo6cbeginE
	.align		8
        /*0030*/ 	.dword	_ZN40_INTERNAL_05f8a2f0_4_k_cu_4390a0cc_217704cuda3std3__45__cpo4cendE
	.align		8
        /*0038*/ 	.dword	_ZN40_INTERNAL_05f8a2f0_4_k_cu_4390a0cc_217704cuda3std3__442_GLOBAL__N__05f8a2f0_4_k_cu_4390a0cc_217706ignoreE
	.align		8
        /*0040*/ 	.dword	_ZN40_INTERNAL_05f8a2f0_4_k_cu_4390a0cc_217704cuda3std3__419piecewise_constructE
	.align		8
        /*0048*/ 	.dword	_ZN40_INTERNAL_05f8a2f0_4_k_cu_4390a0cc_217704cuda3std3__48in_placeE
	.align		8
        /*0050*/ 	.dword	_ZN40_INTERNAL_05f8a2f0_4_k_cu_4390a0cc_217704cuda3std6ranges3__45__cpo4swapE
	.align		8
        /*0058*/ 	.dword	_ZN40_INTERNAL_05f8a2f0_4_k_cu_4390a0cc_217704cuda3std6ranges3__45__cpo9iter_moveE
	.align		8
        /*0060*/ 	.dword	_ZN40_INTERNAL_05f8a2f0_4_k_cu_4390a0cc_217704cute7productE
	.align		8
        /*0068*/ 	.dword	_ZN40_INTERNAL_05f8a2f0_4_k_cu_4390a0cc_217704cute1_E
	.align		8
        /*0070*/ 	.dword	$str$25
	.align		8
        /*0078*/ 	.dword	$str$26
	.align		8
        /*0080*/ 	.dword	$str$27
	.align		8
        /*0088*/ 	.dword	$str$28


//--------------------- .text._ZN7cutlass13device_kernelINS_4gemm6kernel13GemmUniversalIN4cute5tupleIJiiiiEEENS1_10collective13CollectiveMmaINS1_35MainloopSm100TmaUmmaWarpSpecializedILi3ELi2ELi4ENS5_IJNS4_1CILi1EEESB_SB_EEEEENS5_IJNSA_ILi64EEENSA_ILi128EEESF_EEENS_10bfloat16_tENS5_IJlSB_lEEESH_SI_NS4_8TiledMMAINS4_8MMA_AtomIJNS4_20SM100_MMA_F16BF16_SSISH_SH_fLi64ELi128ELNS4_4UMMA5MajorE0ELSN_0ELNSM_7ScaleInE0ELSO_0EEEEEENS4_6LayoutISC_NS5_IJNSA_ILi0EEESS_SS_EEEEENS5_IJNS4_10UnderscoreESV_SV_EEEEENS4_13SM90_TMA_LOADENS4_14ComposedLayoutINS4_7SwizzleILi3ELi4ELi3EEENS4_18smem_ptr_flag_bitsILi16EEENSR_INS5_IJNSA_ILi8EEESE_EEENS5_IJSE_SB_EEEEEEEvNS4_8identityESY_S18_vS19_EENS_8epilogue10collective18CollectiveEpilogueINS1B_23Sm100TmaWarpSpecializedILi4ELi2ELi16ELb1ELb0EEEJSG_NS5_IJNSR_ISE_SB_EENSR_INSA_ILi32EEESB_EEEEESH_SI_SH_SI_NS1B_6fusion15FusionCallbacksIS1F_NS1K_17LinearCombinationISH_fSH_fLNS_15FloatRoundStyleE2EEESG_S1J_JEEENS4_5SM1004TMEM4LOAD26SM100_TMEM_LOAD_16dp256b4xESY_NSZ_INS10_ILi2ELi4ELi3EEES13_NSR_INS5_IJS14_S1H_EEENS5_IJS1H_SB_EEEEEEENS4_17SM75_U32x4_LDSM_NENS4_14SM90_TMA_STOREES1Y_NS4_17SM90_U32x4_STSM_NENS4_39AutoVectorizingCopyWithAssumedAlignmentILi128EEEEEEvvEEEEvNT_6ParamsE --------------------------
	.section	.text._ZN7cutlass13device_kernelINS_4gemm6kernel13GemmUniversalIN4cute5tupleIJiiiiEEENS1_10collective13CollectiveMmaINS1_35MainloopSm100TmaUmmaWarpSpecializedILi3ELi2ELi4ENS5_IJNS4_1CILi1EEESB_SB_EEEEENS5_IJNSA_ILi64EEENSA_ILi128EEESF_EEENS_10bfloat16_tENS5_IJlSB_lEEESH_SI_NS4_8TiledMMAINS4_8MMA_AtomIJNS4_20SM100_MMA_F16BF16_SSISH_SH_fLi64ELi128ELNS4_4UMMA5MajorE0ELSN_0ELNSM_7ScaleInE0ELSO_0EEEEEENS4_6LayoutISC_NS5_IJNSA_ILi0EEESS_SS_EEEEENS5_IJNS4_10UnderscoreESV_SV_EEEEENS4_13SM90_TMA_LOADENS4_14ComposedLayoutINS4_7SwizzleILi3ELi4ELi3EEENS4_18smem_ptr_flag_bitsILi16EEENSR_INS5_IJNSA_ILi8EEESE_EEENS5_IJSE_SB_EEEEEEEvNS4_8identityESY_S18_vS19_EENS_8epilogue10collective18CollectiveEpilogueINS1B_23Sm100TmaWarpSpecializedILi4ELi2ELi16ELb1ELb0EEEJSG_NS5_IJNSR_ISE_SB_EENSR_INSA_ILi32EEESB_EEEEESH_SI_SH_SI_NS1B_6fusion15FusionCallbacksIS1F_NS1K_17LinearCombinationISH_fSH_fLNS_15FloatRoundStyleE2EEESG_S1J_JEEENS4_5SM1004TMEM4LOAD26SM100_TMEM_LOAD_16dp256b4xESY_NSZ_INS10_ILi2ELi4ELi3EEES13_NSR_INS5_IJS14_S1H_EEENS5_IJS1H_SB_EEEEEEENS4_17SM75_U32x4_LDSM_NENS4_14SM90_TMA_STOREES1Y_NS4_17SM90_U32x4_STSM_NENS4_39AutoVectorizingCopyWithAssumedAlignmentILi128EEEEEEvvEEEEvNT_6ParamsE,"ax",@progbits
	.align	128
.text._ZN7cutlass13device_kernelINS_4gemm6kernel13GemmUniversalIN4cute5tupleIJiiiiEEENS1_10collective13CollectiveMmaINS1_35MainloopSm100TmaUmmaWarpSpecializedILi3ELi2ELi4ENS5_IJNS4_1CILi1EEESB_SB_EEEEENS5_IJNSA_ILi64EEENSA_ILi128EEESF_EEENS_10bfloat16_tENS5_IJlSB_lEEESH_SI_NS4_8TiledMMAINS4_8MMA_AtomIJNS4_20SM100_MMA_F16BF16_SSISH_SH_fLi64ELi128ELNS4_4UMMA5MajorE0ELSN_0ELNSM_7ScaleInE0ELSO_0EEEEEENS4_6LayoutISC_NS5_IJNSA_ILi0EEESS_SS_EEEEENS5_IJNS4_10UnderscoreESV_SV_EEEEENS4_13SM90_TMA_LOADENS4_14ComposedLayoutINS4_7SwizzleILi3ELi4ELi3EEENS4_18smem_ptr_flag_bitsILi16EEENSR_INS5_IJNSA_ILi8EEESE_EEENS5_IJSE_SB_EEEEEEEvNS4_8identityESY_S18_vS19_EENS_8epilogue10collective18CollectiveEpilogueINS1B_23Sm100TmaWarpSpecializedILi4ELi2ELi16ELb1ELb0EEEJSG_NS5_IJNSR_ISE_SB_EENSR_INSA_ILi32EEESB_EEEEESH_SI_SH_SI_NS1B_6fusion15FusionCallbacksIS1F_NS1K_17LinearCombinationISH_fSH_fLNS_15FloatRoundStyleE2EEESG_S1J_JEEENS4_5SM1004TMEM4LOAD26SM100_TMEM_LOAD_16dp256b4xESY_NSZ_INS10_ILi2ELi4ELi3EEES13_NSR_INS5_IJS14_S1H_EEENS5_IJS1H_SB_EEEEEEENS4_17SM75_U32x4_LDSM_NENS4_14SM90_TMA_STOREES1Y_NS4_17SM90_U32x4_STSM_NENS4_39AutoVectorizingCopyWithAssumedAlignmentILi128EEEEEEvvEEEEvNT_6ParamsE:
        .type           _ZN7cutlass13device_kernelINS_4gemm6kernel13GemmUniversalIN4cute5tupleIJiiiiEEENS1_10collective13CollectiveMmaINS1_35MainloopSm100TmaUmmaWarpSpecializedILi3ELi2ELi4ENS5_IJNS4_1CILi1EEESB_SB_EEEEENS5_IJNSA_ILi64EEENSA_ILi128EEESF_EEENS_10bfloat16_tENS5_IJlSB_lEEESH_SI_NS4_8TiledMMAINS4_8MMA_AtomIJNS4_20SM100_MMA_F16BF16_SSISH_SH_fLi64ELi128ELNS4_4UMMA5MajorE0ELSN_0ELNSM_7ScaleInE0ELSO_0EEEEEENS4_6LayoutISC_NS5_IJNSA_ILi0EEESS_SS_EEEEENS5_IJNS4_10UnderscoreESV_SV_EEEEENS4_13SM90_TMA_LOADENS4_14ComposedLayoutINS4_7SwizzleILi3ELi4ELi3EEENS4_18smem_ptr_flag_bitsILi16EEENSR_INS5_IJNSA_ILi8EEESE_EEENS5_IJSE_SB_EEEEEEEvNS4_8identityESY_S18_vS19_EENS_8epilogue10collective18CollectiveEpilogueINS1B_23Sm100TmaWarpSpecializedILi4ELi2ELi16ELb1ELb0EEEJSG_NS5_IJNSR_ISE_SB_EENSR_INSA_ILi32EEESB_EEEEESH_SI_SH_SI_NS1B_6fusion15FusionCallbacksIS1F_NS1K_17LinearCombinationISH_fSH_fLNS_15FloatRoundStyleE2EEESG_S1J_JEEENS4_5SM1004TMEM4LOAD26SM100_TMEM_LOAD_16dp256b4xESY_NSZ_INS10_ILi2ELi4ELi3EEES13_NSR_INS5_IJS14_S1H_EEENS5_IJS1H_SB_EEEEEEENS4_17SM75_U32x4_LDSM_NENS4_14SM90_TMA_STOREES1Y_NS4_17SM90_U32x4_STSM_NENS4_39AutoVectorizingCopyWithAssumedAlignmentILi128EEEEEEvvEEEEvNT_6ParamsE,@function
        .size           _ZN7cutlass13device_kernelINS_4gemm6kernel13GemmUniversalIN4cute5tupleIJiiiiEEENS1_10collective13CollectiveMmaINS1_35MainloopSm100TmaUmmaWarpSpecializedILi3ELi2ELi4ENS5_IJNS4_1CILi1EEESB_SB_EEEEENS5_IJNSA_ILi64EEENSA_ILi128EEESF_EEENS_10bfloat16_tENS5_IJlSB_lEEESH_SI_NS4_8TiledMMAINS4_8MMA_AtomIJNS4_20SM100_MMA_F16BF16_SSISH_SH_fLi64ELi128ELNS4_4UMMA5MajorE0ELSN_0ELNSM_7ScaleInE0ELSO_0EEEEEENS4_6LayoutISC_NS5_IJNSA_ILi0EEESS_SS_EEEEENS5_IJNS4_10UnderscoreESV_SV_EEEEENS4_13SM90_TMA_LOADENS4_14ComposedLayoutINS4_7SwizzleILi3ELi4ELi3EEENS4_18smem_ptr_flag_bitsILi16EEENSR_INS5_IJNSA_ILi8EEESE_EEENS5_IJSE_SB_EEEEEEEvNS4_8identityESY_S18_vS19_EENS_8epilogue10collective18CollectiveEpilogueINS1B_23Sm100TmaWarpSpecializedILi4ELi2ELi16ELb1ELb0EEEJSG_NS5_IJNSR_ISE_SB_EENSR_INSA_ILi32EEESB_EEEEESH_SI_SH_SI_NS1B_6fusion15FusionCallbacksIS1F_NS1K_17LinearCombinationISH_fSH_fLNS_15FloatRoundStyleE2EEESG_S1J_JEEENS4_5SM1004TMEM4LOAD26SM100_TMEM_LOAD_16dp256b4xESY_NSZ_INS10_ILi2ELi4ELi3EEES13_NSR_INS5_IJS14_S1H_EEENS5_IJS1H_SB_EEEEEEENS4_17SM75_U32x4_LDSM_NENS4_14SM90_TMA_STOREES1Y_NS4_17SM90_U32x4_STSM_NENS4_39AutoVectorizingCopyWithAssumedAlignmentILi128EEEEEEvvEEEEvNT_6ParamsE,(.L_x_173 - _ZN7cutlass13device_kernelINS_4gemm6kernel13GemmUniversalIN4cute5tupleIJiiiiEEENS1_10collective13CollectiveMmaINS1_35MainloopSm100TmaUmmaWarpSpecializedILi3ELi2ELi4ENS5_IJNS4_1CILi1EEESB_SB_EEEEENS5_IJNSA_ILi64EEENSA_ILi128EEESF_EEENS_10bfloat16_tENS5_IJlSB_lEEESH_SI_NS4_8TiledMMAINS4_8MMA_AtomIJNS4_20SM100_MMA_F16BF16_SSISH_SH_fLi64ELi128ELNS4_4UMMA5MajorE0ELSN_0ELNSM_7ScaleInE0ELSO_0EEEEEENS4_6LayoutISC_NS5_IJNSA_ILi0EEESS_SS_EEEEENS5_IJNS4_10UnderscoreESV_SV_EEEEENS4_13SM90_TMA_LOADENS4_14ComposedLayoutINS4_7SwizzleILi3ELi4ELi3EEENS4_18smem_ptr_flag_bitsILi16EEENSR_INS5_IJNSA_ILi8EEESE_EEENS5_IJSE_SB_EEEEEEEvNS4_8identityESY_S18_vS19_EENS_8epilogue10collective18CollectiveEpilogueINS1B_23Sm100TmaWarpSpecializedILi4ELi2ELi16ELb1ELb0EEEJSG_NS5_IJNSR_ISE_SB_EENSR_INSA_ILi32EEESB_EEEEESH_SI_SH_SI_NS1B_6fusion15FusionCallbacksIS1F_NS1K_17LinearCombinationISH_fSH_fLNS_15FloatRoundStyleE2EEESG_S1J_JEEENS4_5SM1004TMEM4LOAD26SM100_TMEM_LOAD_16dp256b4xESY_NSZ_INS10_ILi2ELi4ELi3EEES13_NSR_INS5_IJS14_S1H_EEENS5_IJS1H_SB_EEEEEEENS4_17SM75_U32x4_LDSM_NENS4_14SM90_TMA_STOREES1Y_NS4_17SM90_U32x4_STSM_NENS4_39AutoVectorizingCopyWithAssumedAlignmentILi128EEEEEEvvEEEEvNT_6ParamsE)
        .other          _ZN7cutlass13device_kernelINS_4gemm6kernel13GemmUniversalIN4cute5tupleIJiiiiEEENS1_10collective13CollectiveMmaINS1_35MainloopSm100TmaUmmaWarpSpecializedILi3ELi2ELi4ENS5_IJNS4_1CILi1EEESB_SB_EEEEENS5_IJNSA_ILi64EEENSA_ILi128EEESF_EEENS_10bfloat16_tENS5_IJlSB_lEEESH_SI_NS4_8TiledMMAINS4_8MMA_AtomIJNS4_20SM100_MMA_F16BF16_SSISH_SH_fLi64ELi128ELNS4_4UMMA5MajorE0ELSN_0ELNSM_7ScaleInE0ELSO_0EEEEEENS4_6LayoutISC_NS5_IJNSA_ILi0EEESS_SS_EEEEENS5_IJNS4_10UnderscoreESV_SV_EEEEENS4_13SM90_TMA_LOADENS4_14ComposedLayoutINS4_7SwizzleILi3ELi4ELi3EEENS4_18smem_ptr_flag_bitsILi16EEENSR_INS5_IJNSA_ILi8EEESE_EEENS5_IJSE_SB_EEEEEEEvNS4_8identityESY_S18_vS19_EENS_8epilogue10collective18CollectiveEpilogueINS1B_23Sm100TmaWarpSpecializedILi4ELi2ELi16ELb1ELb0EEEJSG_NS5_IJNSR_ISE_SB_EENSR_INSA_ILi32EEESB_EEEEESH_SI_SH_SI_NS1B_6fusion15FusionCallbacksIS1F_NS1K_17LinearCombinationISH_fSH_fLNS_15FloatRoundStyleE2EEESG_S1J_JEEENS4_5SM1004TMEM4LOAD26SM100_TMEM_LOAD_16dp256b4xESY_NSZ_INS10_ILi2ELi4ELi3EEES13_NSR_INS5_IJS14_S1H_EEENS5_IJS1H_SB_EEEEEEENS4_17SM75_U32x4_LDSM_NENS4_14SM90_TMA_STOREES1Y_NS4_17SM90_U32x4_STSM_NENS4_39AutoVectorizingCopyWithAssumedAlignmentILi128EEEEEEvvEEEEvNT_6ParamsE,@"STO_CUDA_ENTRY STV_DEFAULT"
_ZN7cutlass13device_kernelINS_4gemm6kernel13GemmUniversalIN4cute5tupleIJiiiiEEENS1_10collective13CollectiveMmaINS1_35MainloopSm100TmaUmmaWarpSpecializedILi3ELi2ELi4ENS5_IJNS4_1CILi1EEESB_SB_EEEEENS5_IJNSA_ILi64EEENSA_ILi128EEESF_EEENS_10bfloat16_tENS5_IJlSB_lEEESH_SI_NS4_8TiledMMAINS4_8MMA_AtomIJNS4_20SM100_MMA_F16BF16_SSISH_SH_fLi64ELi128ELNS4_4UMMA5MajorE0ELSN_0ELNSM_7ScaleInE0ELSO_0EEEEEENS4_6LayoutISC_NS5_IJNSA_ILi0EEESS_SS_EEEEENS5_IJNS4_10UnderscoreESV_SV_EEEEENS4_13SM90_TMA_LOADENS4_14ComposedLayoutINS4_7SwizzleILi3ELi4ELi3EEENS4_18smem_ptr_flag_bitsILi16EEENSR_INS5_IJNSA_ILi8EEESE_EEENS5_IJSE_SB_EEEEEEEvNS4_8identityESY_S18_vS19_EENS_8epilogue10collective18CollectiveEpilogueINS1B_23Sm100TmaWarpSpecializedILi4ELi2ELi16ELb1ELb0EEEJSG_NS5_IJNSR_ISE_SB_EENSR_INSA_ILi32EEESB_EEEEESH_SI_SH_SI_NS1B_6fusion15FusionCallbacksIS1F_NS1K_17LinearCombinationISH_fSH_fLNS_15FloatRoundStyleE2EEESG_S1J_JEEENS4_5SM1004TMEM4LOAD26SM100_TMEM_LOAD_16dp256b4xESY_NSZ_INS10_ILi2ELi4ELi3EEES13_NSR_INS5_IJS14_S1H_EEENS5_IJS1H_SB_EEEEEEENS4_17SM75_U32x4_LDSM_NENS4_14SM90_TMA_STOREES1Y_NS4_17SM90_U32x4_STSM_NENS4_39AutoVectorizingCopyWithAssumedAlignmentILi128EEEEEEvvEEEEvNT_6ParamsE:
[----:B------:R-:W1:Y:S01]  /*0000*/  LDC R1, c[0x0][0x37c] ;  /* 0x0000df00ff017b82 */ /* 0x000e620000000800 */
[----:B------:R-:W2:Y:S01]  /*0010*/  S2R R72, SR_TID.X ;  /* 0x0000000000487919 */ /* 0x000ea20000002100 */
[----:B------:R-:W3:Y:S01]  /*0020*/  LDCU.64 UR4, c[0x0][0x890] ;  /* 0x00011200ff0477ac */ /* 0x000ee20008000a00 */
[----:B------:R-:W-:Y:S02]  /*0030*/  PRMT R59, RZ, 0x7610, R59 ;  /* 0x00007610ff3b7816 */ /* 0x000fe4000000003b */
[----:B------:R-:W-:Y:S01]  /*0040*/  ELECT P5, URZ, PT ;  /* 0x0000000000ff782f */ /* 0x000fe200038a0000 */
[----:B------:R-:W4:Y:S01]  /*0050*/  LDCU.64 UR46, c[0x0][0x358] ;  /* 0x00006b00ff2e77ac */ /* 0x000f220008000a00 */
[----:B---3--:R-:W-:-:S04]  /*0060*/  UISETP.NE.U32.AND UP0, UPT, UR4, URZ, UPT ;  /* 0x000000ff0400728c */ /* 0x008fc8000bf05070 */
[----:B------:R-:W-:Y:S01]  /*0070*/  UISETP.NE.AND.EX UP0, UPT, UR5, URZ, UPT, UP0 ;  /* 0x000000ff0500728c */ /* 0x000fe2000bf05300 */
[----:B--2---:R-:W-:-:S05]  /*0080*/  SHF.R.U32.HI R65, RZ, 0x5, R72 ;  /* 0x00000005ff417819 */ /* 0x004fca0000011648 */
[----:B------:R-:W2:Y:S02]  /*0090*/  SHFL.IDX PT, R0, R65, RZ, 0x1f ;  /* 0x00001fff41007589 */ /* 0x000ea400000e0000 */
[----:B--2---:R-:W-:Y:S01]  /*00a0*/  R2UR UR8, R0 ;  /* 0x00000000000872ca */ /* 0x004fe200000e0000 */
[----:B-1--4-:R-:W-:-:S14]  /*00b0*/  BRA.U UP0, `(.L_x_0) ;  /* 0x00000001002c7547 */ /* 0x012fdc000b800000 */
[----:B------:R-:W1:Y:S02]  /*00c0*/  LDCU.64 UR6, c[0x0][0x888] ;  /* 0x00011100ff0677ac */ /* 0x000e640008000a00 */
[----:B-1----:R-:W-:-:S04]  /*00d0*/  UISETP.NE.U32.AND UP0, UPT, UR6, URZ, UPT ;  /* 0x000000ff0600728c */ /* 0x002fc8000bf05070 */
[----:B------:R-:W-:-:S09]  /*00e0*/  UISETP.NE.AND.EX UP0, UPT, UR7, URZ, UPT, UP0 ;  /* 0x000000ff0700728c */ /* 0x000fd2000bf05300 */
[----:B------:R-:W-:Y:S05]  /*00f0*/  BRA.U !UP0, `(.L_x_1) ;  /* 0x0000000108107547 */ /* 0x000fea000b800000 */
[----:B------:R-:W1:Y:S02]  /*0100*/  LDC.64 R2, c[0x0][0x888] ;  /* 0x00022200ff027b82 */ /* 0x000e640000000a00 */
[----:B-1----:R1:W5:Y:S01]  /*0110*/  LDG.E R35, desc[UR46][R2.64] ;  /* 0x0000002e02237981 */ /* 0x002362000c1e1900 */
[----:B------:R-:W-:Y:S01]  /*0120*/  HFMA2 R59, -RZ, RZ, 0, 5.9604644775390625e-08 ;  /* 0x00000001ff3b7431 */ /* 0x000fe200000001ff */
[----:B------:R-:W-:Y:S05]  /*0130*/  BRA `(.L_x_0) ;  /* 0x00000000000c7947 */ /* 0x000fea0003800000 */
.L_x_1:
[----:B------:R-:W1:Y:S01]  /*0140*/  LDCU UR6, c[0x0][0x880] ;  /* 0x00011000ff0677ac */ /* 0x000e620008000800 */
[----:B------:R-:W-:Y:S01]  /*0150*/  HFMA2 R59, -RZ, RZ, 0, 5.9604644775390625e-08 ;  /* 0x00000001ff3b7431 */ /* 0x000fe200000001ff */
[----:B-1----:R-:W-:-:S07]  /*0160*/  MOV R35, UR6 ;  /* 0x0000000600237c02 */ /* 0x002fce0008000f00 */
.L_x_0:
[----:B------:R-:W2:Y:S02]  /*0170*/  LDCU.64 UR6, c[0x0][0x8b0] ;  /* 0x00011600ff0677ac */ /* 0x000ea40008000a00 */
[----:B--2---:R-:W-:-:S04]  /*0180*/  UISETP.NE.U32.AND UP0, UPT, UR6, URZ, UPT ;  /* 0x000000ff0600728c */ /* 0x004fc8000bf05070 */
[----:B------:R-:W-:-:S09]  /*0190*/  UISETP.NE.AND.EX UP0, UPT, UR7, URZ, UPT, UP0 ;  /* 0x000000ff0700728c */ /* 0x000fd2000bf05300 */
[----:B------:R-:W-:Y:S05]  /*01a0*/  BRA.U UP0, `(.L_x_2) ;  /* 0x0000000100247547 */ /* 0x000fea000b800000 */
[----:B------:R-:W2:Y:S02]  /*01b0*/  LDCU.64 UR6, c[0x0][0x8a8] ;  /* 0x00011500ff0677ac */ /* 0x000ea40008000a00 */
[----:B--2---:R-:W-:-:S04]  /*01c0*/  UISETP.NE.U32.AND UP0, UPT, UR6, URZ, UPT ;  /* 0x000000ff0600728c */ /* 0x004fc8000bf05070 */
[----:B------:R-:W-:-:S09]  /*01d0*/  UISETP.NE.AND.EX UP0, UPT, UR7, URZ, UPT, UP0 ;  /* 0x000000ff0700728c */ /* 0x000fd2000bf05300 */
[----:B------:R-:W-:Y:S05]  /*01e0*/  BRA.U !UP0, `(.L_x_3) ;  /* 0x00000001080c7547 */ /* 0x000fea000b800000 */
[----:B-1----:R-:W1:Y:S02]  /*01f0*/  LDC.64 R2, c[0x0][0x8a8] ;  /* 0x00022a00ff027b82 */ /* 0x002e640000000a00 */
[----:B-1----:R2:W5:Y:S01]  /*0200*/  LDG.E R33, desc[UR46][R2.64] ;  /* 0x0000002e02217981 */ /* 0x002562000c1e1900 */
[----:B------:R-:W-:Y:S05]  /*0210*/  BRA `(.L_x_2) ;  /* 0x0000000000087947 */ /* 0x000fea0003800000 */
.L_x_3:
[----:B------:R-:W2:Y:S02]  /*0220*/  LDCU UR6, c[0x0][0x8a0] ;  /* 0x00011400ff0677ac */ /* 0x000ea40008000800 */
[----:B--2---:R-:W-:Y:S02]  /*0230*/  MOV R33, UR6 ;  /* 0x0000000600217c02 */ /* 0x004fe40008000f00 */
.L_x_2:
[----:B------:R-:W-:Y:S01]  /*0240*/  IMAD.U32 R0, RZ, RZ, UR8 ;  /* 0x00000008ff007e24 */ /* 0x000fe2000f8e00ff */
[----:B------:R-:W-:Y:S04]  /*0250*/  BSSY.RECONVERGENT B0, `(.L_x_4) ;  /* 0x000000c000007945 */ /* 0x000fe80003800200 */
[C---:B------:R-:W-:Y:S02]  /*0260*/  ISETP.NE.OR P1, PT, R0.reuse, 0x1, !P5 ;  /* 0x000000010000780c */ /* 0x040fe40006f25670 */
[----:B------:R-:W-:-:S11]  /*0270*/  ISETP.NE.OR P0, PT, R0, 0x3, !P5 ;  /* 0x000000030000780c */ /* 0x000fd60006f05670 */
[----:B------:R-:W-:Y:S05]  /*0280*/  @P1 BRA `(.L_x_5) ;  /* 0x0000000000201947 */ /* 0x000fea0003800000 */
[----:B------:R-:W3:Y:S02]  /*0290*/  LDCU.64 UR6, c[0x0][0x348] ;  /* 0x00006900ff0677ac */ /* 0x000ee40008000a00 */
[----:B---3--:R-:W-:Y:S02]  /*02a0*/  UIADD3 UR10, UP1, UPT, UR6, 0x80, URZ ;  /* 0x00000080060a7890 */ /* 0x008fe4000ff3e0ff */
[----:B------:R-:W-:Y:S02]  /*02b0*/  UIADD3 UR6, UP0, UPT, UR6, 0x180, URZ ;  /* 0x0000018006067890 */ /* 0x000fe4000ff1e0ff */
[----:B------:R-:W-:Y:S02]  /*02c0*/  UIADD3.X UR11, UPT, UPT, URZ, UR7, URZ, UP1, !UPT ;  /* 0x00000007ff0b7290 */ /* 0x000fe40008ffe4ff */
[----:B------:R-:W-:-:S07]  /*02d0*/  UIADD3.X UR7, UPT, UPT, URZ, UR7, URZ, UP0, !UPT ;  /* 0x00000007ff077290 */ /* 0x000fce00087fe4ff */
[----:B------:R3:W-:Y:S02]  /*02e0*/  UTMACCTL.PF [UR10] ;  /* 0x000000000a0079b9 */ /* 0x0007e40008040000 */
[----:B------:R3:W-:Y:S02]  /*02f0*/  UTMACCTL.PF [UR6] ;  /* 0x00000000060079b9 */ /* 0x0007e40008040000 */
[----:B---3--:R-:W-:Y:S01]  /*0300*/  NOP ;  /* 0x0000000000007918 */ /* 0x008fe20000000000 */
.L_x_5:
[----:B------:R-:W-:Y:S05]  /*0310*/  BSYNC.RECONVERGENT B0 ;  /* 0x0000000000007941 */ /* 0x000fea0003800200 */
.L_x_4:
[----:B------:R-:W-:Y:S04]  /*0320*/  BSSY.RECONVERGENT B0, `(.L_x_6) ;  /* 0x000000a000007945 */ /* 0x000fe80003800200 */
        /* <DEDUP_REMOVED lines=9> */
.L_x_7:
[----:B------:R-:W-:Y:S05]  /*03c0*/  BSYNC.RECONVERGENT B0 ;  /* 0x0000000000007941 */ /* 0x000fea0003800200 */
.L_x_6:
[----:B------:R-:W3:Y:S01]  /*03d0*/  LDCU.64 UR6, c[0x0][0x888] ;  /* 0x00011100ff0677ac */ /* 0x000ee20008000a00 */
[----:B------:R-:W-:Y:S02]  /*03e0*/  UISETP.EQ.U32.AND UP1, UPT, UR4, URZ, UPT ;  /* 0x000000ff0400728c */ /* 0x000fe4000bf22070 */
[----:B------:R-:W-:Y:S02]  /*03f0*/  UPLOP3.LUT UP2, UPT, UPT, UPT, UPT, 0x80, 0x8 ;  /* 0x000000000008789c */ /* 0x000fe40003f4f070 */
[----:B---3--:R-:W-:-:S04]  /*0400*/  UISETP.NE.U32.AND UP0, UPT, UR6, URZ, UPT ;  /* 0x000000ff0600728c */ /* 0x008fc8000bf05070 */
[----:B------:R-:W-:-:S04]  /*0410*/  UISETP.NE.AND.EX UP0, UPT, UR7, URZ, UPT, UP0 ;  /* 0x000000ff0700728c */ /* 0x000fc8000bf05300 */
[----:B------:R-:W-:-:S04]  /*0420*/  UISETP.EQ.OR.EX UP3, UPT, UR5, URZ, !UP0, UP1 ;  /* 0x000000ff0500728c */ /* 0x000fc8000c762710 */
[----:B------:R-:W-:-:S05]  /*0430*/  UP2UR UR50, UPR, URZ, 0x8 ;  /* 0x00000008ff327883 */ /* 0x000fca0008000000 */
[----:B------:R-:W-:Y:S07]  /*0440*/  BRA.U !UP3, `(.L_x_8) ;  /* 0x000000010b207547 */ /* 0x000fee000b800000 */
[----:B------:R-:W-:Y:S01]  /*0450*/  UISETP.NE.U32.AND UP2, UPT, UR4, URZ, UPT ;  /* 0x000000ff0400728c */ /* 0x000fe2000bf45070 */
[----:B-----5:R-:W-:Y:S01]  /*0460*/  FSETP.NEU.AND P0, PT, R35, RZ, PT ;  /* 0x000000ff2300720b */ /* 0x020fe20003f0d000 */
[----:B------:R-:W-:Y:S02]  /*0470*/  USEL UR4, URZ, 0xffffffff, UP0 ;  /* 0xffffffffff047887 */ /* 0x000fe40008000000 */
[----:B------:R-:W-:-:S10]  /*0480*/  UISETP.NE.AND.EX UP2, UPT, UR5, URZ, UPT, UP2 ;  /* 0x000000ff0500728c */ /* 0x000fd4000bf45320 */
[----:B------:R-:W-:Y:S01]  /*0490*/  VOTEU.ANY UP1, P0 ;  /* 0x0000000000ff7886 */ /* 0x000fe20000020100 */
[----:B------:R-:W-:-:S04]  /*04a0*/  @!UP2 USEL UR4, URZ, 0xffffffff, UP1 ;  /* 0xffffffffff04a887 */ /* 0x000fc80008800000 */
[----:B------:R-:W-:-:S04]  /*04b0*/  ULOP3.LUT UR4, UR4, 0x1, URZ, 0xc0, !UPT ;  /* 0x0000000104047892 */ /* 0x000fc8000f8ec0ff */
[----:B------:R-:W-:-:S11]  /*04c0*/  UISETP.NE.U32.AND UP2, UPT, UR4, 0x1, UPT ;  /* 0x000000010400788c */ /* 0x000fd6000bf45070 */
.L_x_8:
[----:B-12---:R-:W1:Y:S01]  /*04d0*/  SHFL.IDX PT, R2, R65, RZ, 0x1f ;  /* 0x00001fff41027589 */ /* 0x006e6200000e0000 */
[----:B------:R-:W-:-:S04]  /*04e0*/  UISETP.NE.AND UP1, UPT, UR8, 0x2, UPT ;  /* 0x000000020800788c */ /* 0x000fc8000bf25270 */
[----:B------:R-:W-:Y:S01]  /*04f0*/  USEL UR6, URZ, 0x1, UP1 ;  /* 0x00000001ff067887 */ /* 0x000fe20008800000 */
[----:B-1----:R-:W-:-:S13]  /*0500*/  ISETP.NE.AND P0, PT, R2, RZ, PT ;  /* 0x000000ff0200720c */ /* 0x002fda0003f05270 */
[----:B------:R-:W-:Y:S05]  /*0510*/  @P0 BRA `(.L_x_9) ;  /* 0x0000000000400947 */ /* 0x000fea0003800000 */
[----:B------:R-:W1:Y:S01]  /*0520*/  S2UR UR5, SR_CgaCtaId ;  /* 0x00000000000579c3 */ /* 0x000e620000008800 */
[----:B------:R-:W-:Y:S01]  /*0530*/  UMOV UR7, 0x400 ;  /* 0x0000040000077882 */ /* 0x000fe20000000000 */
[----:B------:R-:W-:Y:S01]  /*0540*/  UMOV UR4, 0x1 ;  /* 0x0000000100047882 */ /* 0x000fe20000000000 */
[----:B------:R-:W-:Y:S01]  /*0550*/  ELECT P0, URZ, PT ;  /* 0x0000000000ff782f */ /* 0x000fe20003800000 */
[----:B------:R-:W-:-:S04]  /*0560*/  UIADD3 UR10, UPT, UPT, -UR4, 0x100000, URZ ;  /* 0x00100000040a7890 */ /* 0x000fc8000fffe1ff */
[----:B------:R-:W-:Y:S02]  /*0570*/  USHF.L.U32 UR11, UR10, 0xb, URZ ;  /* 0x0000000b0a0b7899 */ /* 0x000fe400080006ff */
[----:B------:R-:W-:Y:S02]  /*0580*/  USHF.L.U32 UR10, UR10, 0x1, URZ ;  /* 0x000000010a0a7899 */ /* 0x000fe400080006ff */
[----:B-1----:R-:W-:Y:S01]  /*0590*/  ULEA UR5, UR5, UR7, 0x18 ;  /* 0x0000000705057291 */ /* 0x002fe2000f8ec0ff */
[----:B------:R-:W1:Y:S11]  /*05a0*/  FENCE.VIEW.ASYNC.S ;  /* 0x00000000000073c6 */ /* 0x000e760000000000 */
[----:B-1----:R1:W2:Y:S01]  /*05b0*/  SYNCS.EXCH.64 URZ, [UR5], UR10 ;  /* 0x0000000a05ff75b2 */ /* 0x0022a20008000100 */
[----:B------:R1:W3:Y:S01]  /*05c0*/  SYNCS.EXCH.64 URZ, [UR5+0x18], UR10 ;  /* 0x0000180a05ff75b2 */ /* 0x0002e20008000100 */
[----:B------:R1:W4:Y:S01]  /*05d0*/  SYNCS.EXCH.64 URZ, [UR5+0x8], UR10 ;  /* 0x0000080a05ff75b2 */ /* 0x0003220008000100 */
[----:B------:R1:W1:Y:S01]  /*05e0*/  SYNCS.EXCH.64 URZ, [UR5+0x20], UR10 ;  /* 0x0000200a05ff75b2 */ /* 0x0002620008000100 */
[----:B------:R1:W1:Y:S01]  /*05f0*/  SYNCS.EXCH.64 URZ, [UR5+0x10], UR10 ;  /* 0x0000100a05ff75b2 */ /* 0x0002620008000100 */
[----:B------:R1:W1:Y:S01]  /*0600*/  SYNCS.EXCH.64 URZ, [UR5+0x28], UR10 ;  /* 0x0000280a05ff75b2 */ /* 0x0002620008000100 */
[----:B------:R-:W-:Y:S01]  /*0610*/  NOP ;  /* 0x0000000000007918 */ /* 0x000fe20000000000 */
.L_x_9:
[----:B------:R-:W2:Y:S01]  /*0620*/  SHFL.IDX PT, R2, R65, RZ, 0x1f ;  /* 0x00001fff41027589 */ /* 0x000ea200000e0000 */
[----:B------:R-:W-:Y:S01]  /*0630*/  NOP ;  /* 0x0000000000007918 */ /* 0x000fe20000000000 */
[----:B--2---:R-:W-:-:S13]  /*0640*/  ISETP.NE.AND P0, PT, R2, 0x1, PT ;  /* 0x000000010200780c */ /* 0x004fda0003f05270 */
[----:B------:R-:W-:Y:S05]  /*0650*/  @P0 BRA `(.L_x_10) ;  /* 0x0000000000580947 */ /* 0x000fea0003800000 */
[----:B------:R-:W2:Y:S01]  /*0660*/  S2UR UR7, SR_CgaCtaId ;  /* 0x00000000000779c3 */ /* 0x000ea20000008800 */
[----:B------:R-:W-:Y:S01]  /*0670*/  UMOV UR9, 0x400 ;  /* 0x0000040000097882 */ /* 0x000fe20000000000 */
[----:B-1----:R-:W-:Y:S01]  /*0680*/  UMOV UR5, 0x20 ;  /* 0x0000002000057882 */ /* 0x002fe20000000000 */
[----:B------:R-:W-:Y:S01]  /*0690*/  UMOV UR4, 0x80 ;  /* 0x0000008000047882 */ /* 0x000fe20000000000 */
[----:B------:R-:W-:-:S04]  /*06a0*/  UIADD3 UR10, UPT, UPT, -UR5, 0x100000, URZ ;  /* 0x00100000050a7890 */ /* 0x000fc8000fffe1ff */
[----:B------:R-:W-:Y:S02]  /*06b0*/  USHF.L.U32 UR11, UR10, 0xb, URZ ;  /* 0x0000000b0a0b7899 */ /* 0x000fe400080006ff */
[----:B------:R-:W-:Y:S02]  /*06c0*/  USHF.L.U32 UR10, UR10, 0x1, URZ ;  /* 0x000000010a0a7899 */ /* 0x000fe400080006ff */
[----:B------:R-:W-:-:S04]  /*06d0*/  UIADD3 UR4, UPT, UPT, -UR4, 0x100000, URZ ;  /* 0x0010000004047890 */ /* 0x000fc8000fffe1ff */
[----:B------:R-:W-:Y:S02]  /*06e0*/  USHF.L.U32 UR5, UR4, 0xb, URZ ;  /* 0x0000000b04057899 */ /* 0x000fe400080006ff */
[----:B------:R-:W-:Y:S01]  /*06f0*/  USHF.L.U32 UR4, UR4, 0x1, URZ ;  /* 0x0000000104047899 */ /* 0x000fe200080006ff */
[----:B------:R-:W-:Y:S01]  /*0700*/  ELECT P0, URZ, PT ;  /* 0x0000000000ff782f */ /* 0x000fe20003800000 */
[----:B--2---:R-:W-:Y:S01]  /*0710*/  ULEA UR7, UR7, UR9, 0x18 ;  /* 0x0000000907077291 */ /* 0x004fe2000f8ec0ff */
[----:B------:R-:W1:Y:S11]  /*0720*/  FENCE.VIEW.ASYNC.S ;  /* 0x00000000000073c6 */ /* 0x000e760000000000 */
[----:B-1----:R2:W1:Y:S01]  /*0730*/  SYNCS.EXCH.64 URZ, [UR7+0x30], UR10 ;  /* 0x0000300a07ff75b2 */ /* 0x0024620008000100 */
[----:B------:R2:W1:Y:S01]  /*0740*/  SYNCS.EXCH.64 URZ, [UR7+0x50], UR4 ;  /* 0x0000500407ff75b2 */ /* 0x0004620008000100 */
[----:B------:R2:W1:Y:S01]  /*0750*/  SYNCS.EXCH.64 URZ, [UR7+0x38], UR10 ;  /* 0x0000380a07ff75b2 */ /* 0x0004620008000100 */
[----:B------:R2:W1:Y:S01]  /*0760*/  SYNCS.EXCH.64 URZ, [UR7+0x58], UR4 ;  /* 0x0000580407ff75b2 */ /* 0x0004620008000100 */
[----:B------:R2:W1:Y:S01]  /*0770*/  SYNCS.EXCH.64 URZ, [UR7+0x40], UR10 ;  /* 0x0000400a07ff75b2 */ /* 0x0004620008000100 */
[----:B------:R2:W1:Y:S01]  /*0780*/  SYNCS.EXCH.64 URZ, [UR7+0x60], UR4 ;  /* 0x0000600407ff75b2 */ /* 0x0004620008000100 */
[----:B------:R2:W1:Y:S01]  /*0790*/  SYNCS.EXCH.64 URZ, [UR7+0x48], UR10 ;  /* 0x0000480a07ff75b2 */ /* 0x0004620008000100 */
[----:B------:R2:W1:Y:S02]  /*07a0*/  SYNCS.EXCH.64 URZ, [UR7+0x68], UR4 ;  /* 0x0000680407ff75b2 */ /* 0x0004640008000100 */
[----:B--2---:R-:W-:Y:S01]  /*07b0*/  NOP ;  /* 0x0000000000007918 */ /* 0x004fe20000000000 */
.L_x_10:
[----:B------:R-:W2:Y:S01]  /*07c0*/  SHFL.IDX PT, R2, R65, RZ, 0x1f ;  /* 0x00001fff41027589 */ /* 0x000ea200000e0000 */
[----:B------:R-:W-:Y:S01]  /*07d0*/  NOP ;  /* 0x0000000000007918 */ /* 0x000fe20000000000 */
[----:B--2---:R-:W-:-:S13]  /*07e0*/  ISETP.NE.AND P0, PT, R2, 0x3, PT ;  /* 0x000000030200780c */ /* 0x004fda0003f05270 */
[----:B------:R-:W-:Y:S05]  /*07f0*/  @P0 BRA `(.L_x_11) ;  /* 0x0000000000300947 */ /* 0x000fea0003800000 */
[----:B-1----:R-:W1:Y:S01]  /*0800*/  S2UR UR5, SR_CgaCtaId ;  /* 0x00000000000579c3 */ /* 0x002e620000008800 */
        /* <DEDUP_REMOVED lines=8> */
[----:B-1----:R2:W1:Y:S01]  /*0890*/  SYNCS.EXCH.64 URZ, [UR5+0x70], UR10 ;  /* 0x0000700a05ff75b2 */ /* 0x0024620008000100 */
[----:B------:R2:W1:Y:S02]  /*08a0*/  SYNCS.EXCH.64 URZ, [UR5+0x78], UR10 ;  /* 0x0000780a05ff75b2 */ /* 0x0004640008000100 */
[----:B--2---:R-:W-:Y:S01]  /*08b0*/  NOP ;  /* 0x0000000000007918 */ /* 0x004fe20000000000 */
.L_x_11:
[----:B------:R-:W2:Y:S01]  /*08c0*/  SHFL.IDX PT, R2, R65, RZ, 0x1f ;  /* 0x00001fff41027589 */ /* 0x000ea200000e0000 */
[----:B------:R-:W-:Y:S01]  /*08d0*/  NOP ;  /* 0x0000000000007918 */ /* 0x000fe20000000000 */
[----:B--2---:R-:W-:-:S13]  /*08e0*/  ISETP.NE.AND P0, PT, R2, 0x4, PT ;  /* 0x000000040200780c */ /* 0x004fda0003f05270 */
[----:B------:R-:W-:Y:S05]  /*08f0*/  @P0 BRA `(.L_x_12) ;  /* 0x00000000004c0947 */ /* 0x000fea0003800000 */
[----:B-1----:R-:W1:Y:S01]  /*0900*/  S2UR UR5, SR_CgaCtaId ;  /* 0x00000000000579c3 */ /* 0x002e620000008800 */
[----:B------:R-:W-:Y:S01]  /*0910*/  UMOV UR9, 0x100 ;  /* 0x0000010000097882 */ /* 0x000fe20000000000 */
[----:B------:R-:W-:Y:S01]  /*0920*/  UMOV UR7, 0x400 ;  /* 0x0000040000077882 */ /* 0x000fe20000000000 */
[----:B------:R-:W-:Y:S01]  /*0930*/  USEL UR9, UR9, 0xe0, UP2 ;  /* 0x000000e009097887 */ /* 0x000fe20009000000 */
[----:B------:R-:W-:Y:S01]  /*0940*/  UMOV UR4, 0x1 ;  /* 0x0000000100047882 */ /* 0x000fe20000000000 */
[----:B------:R-:W-:Y:S01]  /*0950*/  ELECT P0, URZ, PT ;  /* 0x0000000000ff782f */ /* 0x000fe20003800000 */
[----:B------:R-:W-:-:S04]  /*0960*/  UIADD3 UR10, UPT, UPT, -UR4, 0x100000, URZ ;  /* 0x00100000040a7890 */ /* 0x000fc8000fffe1ff */
[----:B------:R-:W-:Y:S02]  /*0970*/  USHF.L.U32 UR11, UR10, 0xb, URZ ;  /* 0x0000000b0a0b7899 */ /* 0x000fe400080006ff */
[----:B------:R-:W-:Y:S02]  /*0980*/  USHF.L.U32 UR10, UR10, 0x1, URZ ;  /* 0x000000010a0a7899 */ /* 0x000fe400080006ff */
[----:B------:R-:W-:-:S04]  /*0990*/  UIADD3 UR12, UPT, UPT, -UR9, 0x100000, URZ ;  /* 0x00100000090c7890 */ /* 0x000fc8000fffe1ff */
[----:B------:R-:W-:Y:S02]  /*09a0*/  USHF.L.U32 UR13, UR12, 0xb, URZ ;  /* 0x0000000b0c0d7899 */ /* 0x000fe400080006ff */
[----:B------:R-:W-:Y:S02]  /*09b0*/  USHF.L.U32 UR12, UR12, 0x1, URZ ;  /* 0x000000010c0c7899 */ /* 0x000fe400080006ff */
[----:B-1----:R-:W-:Y:S01]  /*09c0*/  ULEA UR5, UR5, UR7, 0x18 ;  /* 0x0000000705057291 */ /* 0x002fe2000f8ec0ff */
[----:B------:R-:W1:Y:S11]  /*09d0*/  FENCE.VIEW.ASYNC.S ;  /* 0x00000000000073c6 */ /* 0x000e760000000000 */
[----:B-1----:R2:W1:Y:S01]  /*09e0*/  SYNCS.EXCH.64 URZ, [UR5+0x80], UR10 ;  /* 0x0000800a05ff75b2 */ /* 0x0024620008000100 */
[----:B------:R2:W1:Y:S01]  /*09f0*/  SYNCS.EXCH.64 URZ, [UR5+0x90], UR12 ;  /* 0x0000900c05ff75b2 */ /* 0x0004620008000100 */
[----:B------:R2:W1:Y:S01]  /*0a00*/  SYNCS.EXCH.64 URZ, [UR5+0x88], UR10 ;  /* 0x0000880a05ff75b2 */ /* 0x0004620008000100 */
[----:B------:R2:W1:Y:S02]  /*0a10*/  SYNCS.EXCH.64 URZ, [UR5+0x98], UR12 ;  /* 0x0000980c05ff75b2 */ /* 0x0004640008000100 */
[----:B--2---:R-:W-:Y:S01]  /*0a20*/  NOP ;  /* 0x0000000000007918 */ /* 0x004fe20000000000 */
.L_x_12:
        /* <DEDUP_REMOVED lines=26> */
.L_x_13:
        /* <DEDUP_REMOVED lines=18> */
.L_x_14:
[----:B-1----:R-:W1:Y:S01]  /*0cf0*/  S2UR UR5, SR_CTAID.X ;  /* 0x00000000000579c3 */ /* 0x002e620000002500 */
[----:B------:R-:W-:-:S05]  /*0d00*/  CS2R.32 R60, SR_CgaSize ;  /* 0x00000000003c7805 */ /* 0x000fca0000008a00 */
[----:B------:R-:W-:-:S05]  /*0d10*/  IMAD R60, R60, -0xa0, RZ ;  /* 0xffffff603c3c7824 */ /* 0x000fca00078e02ff */
[----:B------:R-:W-:-:S14]  /*0d20*/  R2UR UR9, R60 ;  /* 0x000000003c0972ca */ /* 0x000fdc00000e0000 */
[----:B------:R-:W2:Y:S01]  /*0d30*/  LDCU UR9, c[0x0][UR9+0x2b0] ;  /* 0x00005600090977ac */ /* 0x000ea20008000800 */
[----:B------:R-:W-:Y:S01]  /*0d40*/  NOP ;  /* 0x0000000000007918 */ /* 0x000fe20000000000 */
[----:B------:R-:W-:-:S05]  /*0d50*/  CS2R.32 R60, SR_CgaSize ;  /* 0x00000000003c7805 */ /* 0x000fca0000008a00 */
[----:B------:R-:W-:-:S05]  /*0d60*/  IMAD R60, R60, -0xa0, RZ ;  /* 0xffffff603c3c7824 */ /* 0x000fca00078e02ff */
[----:B------:R-:W-:-:S14]  /*0d70*/  R2UR UR7, R60 ;  /* 0x000000003c0772ca */ /* 0x000fdc00000e0000 */
[----:B------:R-:W3:Y:S01]  /*0d80*/  LDCU UR7, c[0x0][UR7+0x2b4] ;  /* 0x00005680070777ac */ /* 0x000ee20008000800 */
[----:B------:R-:W4:Y:S08]  /*0d90*/  S2UR UR4, SR_CTAID.Y ;  /* 0x00000000000479c3 */ /* 0x000f300000002600 */
[----:B------:R-:W3:Y:S01]  /*0da0*/  LDC R9, c[0x0][0xb24] ;  /* 0x0002c900ff097b82 */ /* 0x000ee20000000800 */
[----:B-1----:R-:W-:-:S02]  /*0db0*/  I2FP.F32.U32 R4, UR5 ;  /* 0x0000000500047c45 */ /* 0x002fc40008201000 */
[----:B------:R-:W-:-:S05]  /*0dc0*/  CS2R.32 R5, SR_CgaSize ;  /* 0x0000000000057805 */ /* 0x000fca0000008a00 */
[----:B------:R-:W-:-:S06]  /*0dd0*/  IMAD R5, R5, -0xa0, RZ ;  /* 0xffffff6005057824 */ /* 0x000fcc00078e02ff */
[----:B------:R-:W1:Y:S01]  /*0de0*/  LDC R5, c[0x0][R5+0x2a0] ;  /* 0x0000a80005057b82 */ /* 0x000e620000000800 */
[----:B------:R-:W-:Y:S01]  /*0df0*/  MOV R21, UR5 ;  /* 0x0000000500157c02 */ /* 0x000fe20008000f00 */
[----:B--2---:R-:W-:Y:S01]  /*0e00*/  FMUL R4, R4, UR9 ;  /* 0x0000000904047c20 */ /* 0x004fe20008400000 */
[----:B----4-:R-:W-:Y:S02]  /*0e10*/  I2FP.F32.U32 R2, UR4 ;  /* 0x0000000400027c45 */ /* 0x010fe40008201000 */
[----:B------:R-:W-:-:S05]  /*0e20*/  CS2R.32 R3, SR_CgaSize ;  /* 0x0000000000037805 */ /* 0x000fca0000008a00 */
[----:B------:R-:W-:-:S06]  /*0e30*/  IMAD R3, R3, -0xa0, RZ ;  /* 0xffffff6003037824 */ /* 0x000fcc00078e02ff */
[----:B------:R-:W2:Y:S01]  /*0e40*/  LDC R3, c[0x0][R3+0x2a4] ;  /* 0x0000a90003037b82 */ /* 0x000ea20000000800 */
[----:B------:R-:W4:Y:S01]  /*0e50*/  F2I.U32.TRUNC.NTZ R60, R4 ;  /* 0x00000004003c7305 */ /* 0x000f22000020f000 */
[----:B------:R-:W-:Y:S01]  /*0e60*/  MOV R20, UR4 ;  /* 0x0000000400147c02 */ /* 0x000fe20008000f00 */
[----:B---3--:R-:W-:-:S05]  /*0e70*/  FMUL R2, R2, UR7 ;  /* 0x0000000702027c20 */ /* 0x008fca0008400000 */
[----:B------:R-:W-:Y:S01]  /*0e80*/  BAR.SYNC.DEFER_BLOCKING 0x0 ;  /* 0x0000000000007b1d */ /* 0x000fe20000010000 */
[----:B------:R-:W-:-:S05]  /*0e90*/  ISETP.GE.AND P0, PT, R9, 0x1, PT ;  /* 0x000000010900780c */ /* 0x000fca0003f06270 */
[----:B------:R-:W3:Y:S02]  /*0ea0*/  F2I.U32.TRUNC.NTZ R58, R2 ;  /* 0x00000002003a7305 */ /* 0x000ee4000020f000 */
[----:B------:R-:W2:Y:S01]  /*0eb0*/  S2UR UR36, SR_CTAID.Z ;  /* 0x00000000002479c3 */ /* 0x000ea20000002700 */
[----:B----4-:R-:W-:-:S05]  /*0ec0*/  IADD3 R60, PT, PT, -R60, RZ, RZ ;  /* 0x000000ff3c3c7210 */ /* 0x010fca0007ffe1ff */
[----:B-1----:R-:W-:Y:S01]  /*0ed0*/  IMAD R60, R5, R60, UR5 ;  /* 0x00000005053c7e24 */ /* 0x002fe2000f8e023c */
[----:B---3--:R-:W-:-:S05]  /*0ee0*/  IADD3 R58, PT, PT, -R58, RZ, RZ ;  /* 0x000000ff3a3a7210 */ /* 0x008fca0007ffe1ff */
[----:B--2---:R-:W-:Y:S01]  /*0ef0*/  IMAD R58, R3, R58, UR4 ;  /* 0x00000004033a7e24 */ /* 0x004fe2000f8e023a */
[----:B------:R-:W-:Y:S06]  /*0f00*/  @!P0 BRA `(.L_x_15) ;  /* 0x0000000000b88947 */ /* 0x000fec0003800000 */
[----:B------:R-:W1:Y:S01]  /*0f10*/  LDC.64 R4, c[0x0][0xb18] ;  /* 0x0002c600ff047b82 */ /* 0x000e620000000a00 */
[----:B------:R-:W-:-:S07]  /*0f20*/  ISETP.NE.AND P0, PT, R9, 0x1, PT ;  /* 0x000000010900780c */ /* 0x000fce0003f05270 */
[----:B------:R-:W2:Y:S08]  /*0f30*/  LDC R10, c[0x0][0xb0c] ;  /* 0x0002c300ff0a7b82 */ /* 0x000eb00000000800 */
[----:B------:R-:W3:Y:S08]  /*0f40*/  LDC R11, c[0x0][0x370] ;  /* 0x0000dc00ff0b7b82 */ /* 0x000ef00000000800 */
[----:B------:R-:W4:Y:S01]  /*0f50*/  LDC R12, c[0x0][0x374] ;  /* 0x0000dd00ff0c7b82 */ /* 0x000f220000000800 */
[----:B-1----:R-:W-:-:S07]  /*0f60*/  ISETP.NE.AND P1, PT, R4, 0x1, PT ;  /* 0x000000010400780c */ /* 0x002fce0003f25270 */
[----:B------:R-:W3:Y:S01]  /*0f70*/  LDC.64 R6, c[0x0][0xb10] ;  /* 0x0002c400ff067b82 */ /* 0x000ee20000000a00 */
[----:B--2---:R-:W-:-:S07]  /*0f80*/  ISETP.NE.AND P2, PT, R10, 0x1, PT ;  /* 0x000000010a00780c */ /* 0x004fce0003f45270 */
[----:B------:R-:W1:Y:S08]  /*0f90*/  LDC R8, c[0x0][0xb20] ;  /* 0x0002c800ff087b82 */ /* 0x000e700000000800 */
[----:B------:R-:W2:Y:S01]  /*0fa0*/  LDC.64 R2, c[0x0][0xb28] ;  /* 0x0002ca00ff027b82 */ /* 0x000ea20000000a00 */
[----:B----4-:R-:W-:-:S04]  /*0fb0*/  IMAD.HI.U32 R13, R12, R5, RZ ;  /* 0x000000050c0d7227 */ /* 0x010fc800078e00ff */
[----:B------:R-:W-:-:S04]  /*0fc0*/  IMAD.HI.U32 R5, R20, R5, RZ ;  /* 0x0000000514057227 */ /* 0x000fc800078e00ff */
[----:B---3--:R-:W-:-:S04]  /*0fd0*/  IMAD.HI.U32 R14, R11, R6, RZ ;  /* 0x000000060b0e7227 */ /* 0x008fc800078e00ff */
[C---:B------:R-:W-:Y:S01]  /*0fe0*/  IMAD.HI.U32 R16, R21.reuse, R6, RZ ;  /* 0x0000000615107227 */ /* 0x040fe200078e00ff */
[-C--:B------:R-:W-:Y:S02]  /*0ff0*/  @P2 SHF.R.U32.HI R11, RZ, R7.reuse, R14 ;  /* 0x00000007ff0b2219 */ /* 0x080fe4000001160e */
[-C--:B-1----:R-:W-:Y:S02]  /*1000*/  @P1 SHF.R.U32.HI R12, RZ, R8.reuse, R13 ;  /* 0x00000008ff0c1219 */ /* 0x082fe4000001160d */
[----:B------:R-:W-:Y:S02]  /*1010*/  SHF.R.U32.HI R5, RZ, R8, R5 ;  /* 0x00000008ff057219 */ /* 0x000fe40000011605 */
[----:B------:R-:W-:Y:S02]  /*1020*/  SHF.R.U32.HI R16, RZ, R7, R16 ;  /* 0x00000007ff107219 */ /* 0x000fe40000011610 */
[----:B------:R-:W-:Y:S01]  /*1030*/  SEL R5, R20, R5, !P1 ;  /* 0x0000000514057207 */ /* 0x000fe20004800000 */
[----:B--2---:R-:W-:Y:S01]  /*1040*/  IMAD.HI.U32 R14, R12, R2, RZ ;  /* 0x000000020c0e7227 */ /* 0x004fe200078e00ff */
[----:B------:R-:W-:-:S02]  /*1050*/  SEL R7, R21, R16, !P2 ;  /* 0x0000001015077207 */ /* 0x000fc40005000000 */
[----:B------:R-:W-:Y:S01]  /*1060*/  IADD3 R13, PT, PT, -R5, RZ, RZ ;  /* 0x000000ff050d7210 */ /* 0x000fe20007ffe1ff */
[----:B------:R-:W-:Y:S01]  /*1070*/  IMAD.HI.U32 R6, R11, R2, RZ ;  /* 0x000000020b067227 */ /* 0x000fe200078e00ff */
[----:B------:R-:W-:-:S03]  /*1080*/  @P0 SHF.R.U32.HI R12, RZ, R3, R14 ;  /* 0x00000003ff0c0219 */ /* 0x000fc6000001160e */
[----:B------:R-:W-:Y:S01]  /*1090*/  IMAD R13, R4, R13, R20 ;  /* 0x0000000d040d7224 */ /* 0x000fe200078e0214 */
[----:B------:R-:W-:Y:S01]  /*10a0*/  @P0 SHF.R.U32.HI R11, RZ, R3, R6 ;  /* 0x00000003ff0b0219 */ /* 0x000fe20000011606 */
[----:B------:R-:W-:-:S04]  /*10b0*/  IMAD R12, R12, R9, RZ ;  /* 0x000000090c0c7224 */ /* 0x000fc800078e02ff */
[----:B------:R-:W-:Y:S01]  /*10c0*/  IMAD R6, R11, R9, RZ ;  /* 0x000000090b067224 */ /* 0x000fe200078e02ff */
[----:B------:R-:W-:-:S04]  /*10d0*/  ISETP.GE.AND P1, PT, R5, R12, PT ;  /* 0x0000000c0500720c */ /* 0x000fc80003f26270 */
[----:B------:R-:W-:Y:S01]  /*10e0*/  ISETP.GE.OR P1, PT, R7, R6, P1 ;  /* 0x000000060700720c */ /* 0x000fe20000f26670 */
[----:B------:R-:W-:-:S05]  /*10f0*/  IMAD.HI.U32 R6, R5, R2, RZ ;  /* 0x0000000205067227 */ /* 0x000fca00078e00ff */
[----:B------:R-:W-:-:S04]  /*1100*/  SHF.R.U32.HI R6, RZ, R3, R6 ;  /* 0x00000003ff067219 */ /* 0x000fc80000011606 */
[----:B------:R-:W-:-:S03]  /*1110*/  SEL R6, R5, R6, !P0 ;  /* 0x0000000605067207 */ /* 0x000fc60004000000 */
[----:B------:R-:W-:Y:S01]  /*1120*/  @!P1 IMAD.HI.U32 R8, R7, R2, RZ ;  /* 0x0000000207089227 */ /* 0x000fe200078e00ff */
[----:B------:R-:W-:-:S04]  /*1130*/  IADD3 R2, PT, PT, -R6, RZ, RZ ;  /* 0x000000ff06027210 */ /* 0x000fc80007ffe1ff */
[----:B------:R-:W-:Y:S01]  /*1140*/  @!P1 SHF.R.U32.HI R8, RZ, R3, R8 ;  /* 0x00000003ff089219 */ /* 0x000fe20000011608 */
[----:B------:R-:W-:-:S03]  /*1150*/  IMAD R2, R9, R2, R5 ;  /* 0x0000000209027224 */ /* 0x000fc600078e0205 */
[----:B------:R-:W-:-:S05]  /*1160*/  @!P1 SEL R3, R7, R8, !P0 ;  /* 0x0000000807039207 */ /* 0x000fca0004000000 */
[--C-:B------:R-:W-:Y:S02]  /*1170*/  @!P1 IMAD.IADD R6, R6, 0x1, -R3.reuse ;  /* 0x0000000106069824 */ /* 0x100fe400078e0a03 */
[----:B------:R-:W-:Y:S01]  /*1180*/  @!P1 IMAD R3, R2, R11, R3 ;  /* 0x0000000b02039224 */ /* 0x000fe200078e0203 */
[----:B------:R-:W-:Y:S01]  /*1190*/  IADD3 R2, PT, PT, -R7, RZ, RZ ;  /* 0x000000ff07027210 */ /* 0x000fe20007ffe1ff */
[----:B------:R-:W-:Y:S02]  /*11a0*/  @!P1 IMAD R5, R6, R9, R7 ;  /* 0x0000000906059224 */ /* 0x000fe400078e0207 */
[----:B------:R-:W-:Y:S02]  /*11b0*/  @!P1 IMAD.MOV.U32 R7, RZ, RZ, R3 ;  /* 0x000000ffff079224 */ /* 0x000fe400078e0003 */
[----:B------:R-:W-:Y:S02]  /*11c0*/  IMAD R2, R10, R2, R21 ;  /* 0x000000020a027224 */ /* 0x000fe400078e0215 */
[----:B------:R-:W-:-:S02]  /*11d0*/  IMAD R20, R5, R4, R13 ;  /* 0x0000000405147224 */ /* 0x000fc400078e020d */
[----:B------:R-:W-:Y:S02]  /*11e0*/  IMAD R21, R7, R10, R2 ;  /* 0x0000000a07157224 */ /* 0x000fe400078e0202 */
.L_x_15:
[----:B------:R-:W1:Y:S01]  /*11f0*/  LDCU UR4, c[0x0][0xb30] ;  /* 0x00016600ff0477ac */ /* 0x000e620008000800 */
[----:B------:R-:W2:Y:S08]  /*1200*/  S2UR UR37, SR_CgaCtaId ;  /* 0x00000000002579c3 */ /* 0x000eb00000008800 */
[----:B------:R-:W3:Y:S01]  /*1210*/  LDC R26, c[0x0][0xb24] ;  /* 0x0002c900ff1a7b82 */ /* 0x000ee20000000800 */
[----:B-1----:R-:W-:-:S09]  /*1220*/  UISETP.NE.AND UP1, UPT, UR4, 0x1, UPT ;  /* 0x000000010400788c */ /* 0x002fd2000bf25270 */
[----:B--2---:R-:W-:Y:S05]  /*1230*/  BRA.U UP1, `(.L_x_16) ;  /* 0x0000000101407547 */ /* 0x004fea000b800000 */
[----:B------:R-:W1:Y:S08]  /*1240*/  LDC.64 R4, c[0x0][0xb10] ;  /* 0x0002c400ff047b82 */ /* 0x000e700000000a00 */
[----:B------:R-:W2:Y:S08]  /*1250*/  LDC.64 R2, c[0x0][0xb18] ;  /* 0x0002c600ff027b82 */ /* 0x000eb00000000a00 */
[----:B------:R-:W4:Y:S08]  /*1260*/  LDC R6, c[0x0][0xb20] ;  /* 0x0002c800ff067b82 */ /* 0x000f300000000800 */
[----:B------:R-:W3:Y:S01]  /*1270*/  LDC R8, c[0x0][0xb0c] ;  /* 0x0002c300ff087b82 */ /* 0x000ee20000000800 */
[----:B-1----:R-:W-:-:S05]  /*1280*/  IMAD.HI.U32 R4, R21, R4, RZ ;  /* 0x0000000415047227 */ /* 0x002fca00078e00ff */
[----:B------:R-:W-:Y:S01]  /*1290*/  SHF.R.U32.HI R4, RZ, R5, R4 ;  /* 0x00000005ff047219 */ /* 0x000fe20000011604 */
[----:B--2---:R-:W-:Y:S01]  /*12a0*/  IMAD.HI.U32 R3, R20, R3, RZ ;  /* 0x0000000314037227 */ /* 0x004fe200078e00ff */
[----:B------:R-:W-:-:S04]  /*12b0*/  ISETP.NE.AND P0, PT, R2, 0x1, PT ;  /* 0x000000010200780c */ /* 0x000fc80003f05270 */
[----:B----4-:R-:W-:-:S04]  /*12c0*/  SHF.R.U32.HI R3, RZ, R6, R3 ;  /* 0x00000006ff037219 */ /* 0x010fc80000011603 */
[----:B------:R-:W-:Y:S02]  /*12d0*/  SEL R3, R20, R3, !P0 ;  /* 0x0000000314037207 */ /* 0x000fe40004000000 */
[----:B---3--:R-:W-:-:S04]  /*12e0*/  ISETP.NE.AND P1, PT, R8, 0x1, PT ;  /* 0x000000010800780c */ /* 0x008fc80003f25270 */
[----:B------:R-:W-:-:S05]  /*12f0*/  SEL R4, R21, R4, !P1 ;  /* 0x0000000415047207 */ /* 0x000fca0004800000 */
[----:B------:R-:W-:Y:S02]  /*1300*/  IMAD.IADD R5, R3, 0x1, -R4 ;  /* 0x0000000103057824 */ /* 0x000fe400078e0a04 */
[----:B------:R-:W-:Y:S02]  /*1310*/  IMAD.IADD R3, R4, 0x1, -R3 ;  /* 0x0000000104037824 */ /* 0x000fe400078e0a03 */
[----:B------:R-:W-:Y:S02]  /*1320*/  IMAD R21, R5, R8, R21 ;  /* 0x0000000805157224 */ /* 0x000fe400078e0215 */
[----:B------:R-:W-:-:S07]  /*1330*/  IMAD R20, R3, R2, R20 ;  /* 0x0000000203147224 */ /* 0x000fce00078e0214 */
.L_x_16:
[----:B------:R-:W-:Y:S01]  /*1340*/  BAR.SYNC.DEFER_BLOCKING 0x0 ;  /* 0x0000000000007b1d */ /* 0x000fe20000010000 */
[----:B------:R-:W-:Y:S01]  /*1350*/  UISETP.NE.AND UP1, UPT, UR8, 0x2, UPT ;  /* 0x000000020800788c */ /* 0x000fe2000bf25270 */
[----:B------:R-:W-:Y:S02]  /*1360*/  ISETP.NE.OR P5, PT, R0, 0x2, !P5 ;  /* 0x000000020000780c */ /* 0x000fe40006fa5670 */
[----:B------:R-:W-:-:S06]  /*1370*/  LOP3.LUT R2, R72, 0x1f, RZ, 0xc0, !PT ;  /* 0x0000001f48027812 */ /* 0x000fcc00078ec0ff */
[----:B------:R-:W-:Y:S05]  /*1380*/  BRA.U UP1, `(.L_x_17) ;  /* 0x0000001101947547 */ /* 0x000fea000b800000 */
[----:B------:R-:W1:Y:S01]  /*1390*/  LDCU UR13, c[0x0][0x38c] ;  /* 0x00007180ff0d77ac */ /* 0x000e620008000800 */
[----:B------:R-:W2:Y:S01]  /*13a0*/  LDC R9, c[0x0][0x370] ;  /* 0x0000dc00ff097b82 */ /* 0x000ea20000000800 */
[----:B------:R-:W-:Y:S01]  /*13b0*/  PLOP3.LUT P1, PT, PT, PT, UP2, 0x80, 0x8 ;  /* 0x000000000008781c */ /* 0x000fe20003f2f028 */
[----:B------:R-:W-:Y:S01]  /*13c0*/  HFMA2 R12, -RZ, RZ, 0, 0 ;  /* 0x00000000ff0c7431 */ /* 0x000fe200000001ff */
[----:B------:R-:W-:Y:S01]  /*13d0*/  ISETP.EQ.OR P4, PT, R2, RZ, P5 ;  /* 0x000000ff0200720c */ /* 0x000fe20002f82670 */
[----:B------:R-:W-:Y:S01]  /*13e0*/  IMAD.MOV.U32 R15, RZ, RZ, 0x1 ;  /* 0x00000001ff0f7424 */ /* 0x000fe200078e00ff */
[----:B------:R-:W-:Y:S01]  /*13f0*/  PLOP3.LUT P1, PT, P1, PT, PT, 0x8, 0x80 ;  /* 0x000000000080781c */ /* 0x000fe20000f2e170 */
[----:B------:R-:W-:Y:S01]  /*1400*/  IMAD.MOV.U32 R14, RZ, RZ, RZ ;  /* 0x000000ffff0e7224 */ /* 0x000fe200078e00ff */
[----:B------:R-:W-:Y:S01]  /*1410*/  MOV R8, 0x1 ;  /* 0x0000000100087802 */ /* 0x000fe20000000f00 */
[----:B------:R-:W4:Y:S01]  /*1420*/  LDC R0, c[0x0][0x374] ;  /* 0x0000dd00ff007b82 */ /* 0x000f220000000800 */
[----:B------:R-:W-:Y:S01]  /*1430*/  IMAD.MOV.U32 R10, RZ, RZ, RZ ;  /* 0x000000ffff0a7224 */ /* 0x000fe200078e00ff */
[----:B------:R-:W2:Y:S01]  /*1440*/  LDCU.64 UR22, c[0x0][0x348] ;  /* 0x00006900ff1677ac */ /* 0x000ea20008000a00 */
[----:B------:R-:W-:Y:S01]  /*1450*/  UMOV UR6, URZ ;  /* 0x000000ff00067c82 */ /* 0x000fe20008000000 */
[----:B-1----:R-:W-:-:S04]  /*1460*/  UIADD3 UR5, UPT, UPT, UR13, 0x7f, URZ ;  /* 0x0000007f0d057890 */ /* 0x002fc8000fffe0ff */
[----:B------:R-:W-:-:S04]  /*1470*/  USHF.R.S32.HI UR4, URZ, 0x1f, UR5 ;  /* 0x0000001fff047899 */ /* 0x000fc80008011405 */
[----:B------:R-:W-:-:S04]  /*1480*/  ULEA.HI UR4, UR4, UR5, URZ, 0x7 ;  /* 0x0000000504047291 */ /* 0x000fc8000f8f38ff */
[----:B------:R-:W-:Y:S02]  /*1490*/  USHF.R.S32.HI UR15, URZ, 0x7, UR4 ;  /* 0x00000007ff0f7899 */ /* 0x000fe40008011404 */
[----:B------:R-:W-:Y:S02]  /*14a0*/  UIADD3 UR4, UPT, UPT, UR13, -0x1, URZ ;  /* 0xffffffff0d047890 */ /* 0x000fe4000fffe0ff */
[----:B------:R-:W-:Y:S02]  /*14b0*/  UISETP.LT.U32.AND UP0, UPT, UR15, 0x3, UPT ;  /* 0x000000030f00788c */ /* 0x000fe4000bf01070 */
[----:B------:R-:W-:Y:S02]  /*14c0*/  UISETP.GE.U32.AND UP1, UPT, UR4, -0xff, UPT ;  /* 0xffffff010400788c */ /* 0x000fe4000bf26070 */
[----:B------:R-:W-:Y:S02]  /*14d0*/  USEL UR14, UR15, 0x3, UP0 ;  /* 0x000000030f0e7887 */ /* 0x000fe40008000000 */
[----:B------:R-:W-:-:S02]  /*14e0*/  UIADD3 UR13, UPT, UPT, UR13, 0xfe, URZ ;  /* 0x000000fe0d0d7890 */ /* 0x000fc4000fffe0ff */
[----:B------:R-:W-:Y:S02]  /*14f0*/  UIADD3 UR5, UPT, UPT, UR14, -0x1, URZ ;  /* 0xffffffff0e057890 */ /* 0x000fe4000fffe0ff */
[----:B------:R-:W-:-:S03]  /*1500*/  UIADD3 UR7, UPT, UPT, UR15, -UR14, URZ ;  /* 0x8000000e0f077290 */ /* 0x000fc6000fffe0ff */
[----:B------:R-:W-:-:S04]  /*1510*/  @UP1 UIADD3 UR5, UPT, UPT, UR14, URZ, URZ ;  /* 0x000000ff0e051290 */ /* 0x000fc8000fffe0ff */
[----:B--2---:R-:W-:-:S12]  /*1520*/  UIADD3 UR5, UPT, UPT, UR5, 0x1, URZ ;  /* 0x0000000105057890 */ /* 0x004fd8000fffe0ff */
.L_x_35:
[----:B------:R-:W-:Y:S01]  /*1530*/  UISETP.NE.AND UP0, UPT, UR37, URZ, UPT ;  /* 0x000000ff2500728c */ /* 0x000fe2000bf05270 */
[----:B------:R-:W1:Y:S08]  /*1540*/  S2UR UR37, SR_CgaCtaId ;  /* 0x00000000002579c3 */ /* 0x000e700000008800 */
[----:B------:R-:W-:Y:S05]  /*1550*/  BRA.U UP0, `(.L_x_18) ;  /* 0x0000000100347547 */ /* 0x000fea000b800000 */
[----:B------:R-:W2:Y:S01]  /*1560*/  S2R R2, SR_CgaCtaId ;  /* 0x0000000000027919 */ /* 0x000ea20000008800 */
[----:B------:R-:W-:-:S04]  /*1570*/  MOV R3, 0x400 ;  /* 0x0000040000037802 */ /* 0x000fc80000000f00 */
[----:B--2---:R-:W-:Y:S02]  /*1580*/  LEA R3, R2, R3, 0x18 ;  /* 0x0000000302037211 */ /* 0x004fe400078ec0ff */
[----:B------:R-:W-:-:S03]  /*1590*/  SHF.L.U32 R2, R8, 0x1f, RZ ;  /* 0x0000001f08027819 */ /* 0x000fc600000006ff */
[----:B------:R-:W-:-:S04]  /*15a0*/  IMAD R3, R10, 0x8, R3 ;  /* 0x000000080a037824 */ /* 0x000fc800078e0203 */
[----:B------:R-:W2:Y:S02]  /*15b0*/  SYNCS.PHASECHK.TRANS64.TRYWAIT P0, [R3+URZ+0xf0], R2 ;  /* 0x0000f002030075a7 */ /* 0x000ea400080011ff */
[----:B--2---:R-:W-:Y:S05]  /*15c0*/  @!P0 BRA `(.L_x_19) ;  /* 0x0000006800c08947 */ /* 0x004fea0003800000 */
.L_x_130:
[----:B------:R-:W-:Y:S01]  /*15d0*/  VIADD R10, R10, 0x1 ;  /* 0x000000010a0a7836 */ /* 0x000fe20000000000 */
[----:B------:R2:W-:Y:S04]  /*15e0*/  SYNCS.ARRIVE.TRANS64.A1T0 RZ, [R3+URZ+0xe0], RZ ;  /* 0x0000e0ff03ff79a7 */ /* 0x0005e800081000ff */
[----:B------:R-:W-:-:S04]  /*15f0*/  ISETP.NE.AND P0, PT, R10, 0x2, PT ;  /* 0x000000020a00780c */ /* 0x000fc80003f05270 */
[----:B------:R-:W-:Y:S02]  /*1600*/  SEL R10, R10, RZ, P0 ;  /* 0x000000ff0a0a7207 */ /* 0x000fe40000000000 */
[----:B--2---:R-:W-:-:S04]  /*1610*/  SEL R3, RZ, 0x1, P0 ;  /* 0x00000001ff037807 */ /* 0x004fc80000000000 */
[----:B------:R-:W-:-:S07]  /*1620*/  LOP3.LUT R8, R8, R3, RZ, 0x3c, !PT ;  /* 0x0000000308087212 */ /* 0x000fce00078e3cff */
.L_x_18:
[----:B------:R-:W-:Y:S01]  /*1630*/  UMOV UR4, 0x400 ;  /* 0x0000040000047882 */ /* 0x000fe20000000000 */
[----:B------:R-:W-:Y:S01]  /*1640*/  SHF.L.U32 R2, R15, 0x1f, RZ ;  /* 0x0000001f0f027819 */ /* 0x000fe200000006ff */
[----:B-1----:R-:W-:Y:S01]  /*1650*/  ULEA UR4, UR37, UR4, 0x18 ;  /* 0x0000000425047291 */ /* 0x002fe2000f8ec0ff */
[----:B------:R-:W-:Y:S01]  /*1660*/  R2UR UR35, R21 ;  /* 0x00000000152372ca */ /* 0x000fe200000e0000 */
[----:B------:R-:W-:Y:S01]  /*1670*/  UISETP.GE.U32.AND UP0, UPT, UR13, 0xff, UPT ;  /* 0x000000ff0d00788c */ /* 0x000fe2000bf06070 */
[----:B------:R-:W-:Y:S01]  /*1680*/  R2UR UR19, R20 ;  /* 0x00000000141372ca */ /* 0x000fe200000e0000 */
[----:B------:R-:W-:Y:S01]  /*1690*/  ULEA UR8, UR6, UR4, 0x3 ;  /* 0x0000000406087291 */ /* 0x000fe2000f8e18ff */
[----:B------:R-:W-:-:S08]  /*16a0*/  UMOV UR29, URZ ;  /* 0x000000ff001d7c82 */ /* 0x000fd00008000000 */
[----:B------:R1:W2:Y:S01]  /*16b0*/  SYNCS.PHASECHK.TRANS64.TRYWAIT P0, [UR8+0x18], R2 ;  /* 0x00001802ff0075a7 */ /* 0x0002a20008001108 */
[----:B------:R-:W-:Y:S02]  /*16c0*/  USHF.L.U32 UR35, UR35, 0x6, URZ ;  /* 0x0000000623237899 */ /* 0x000fe400080006ff */
[----:B------:R-:W-:Y:S01]  /*16d0*/  USHF.L.U32 UR19, UR19, 0x7, URZ ;  /* 0x0000000713137899 */ /* 0x000fe200080006ff */
[----:B------:R-:W-:Y:S11]  /*16e0*/  BRA.U !UP0, `(.L_x_20) ;  /* 0x0000000108d87547 */ /* 0x000ff6000b800000 */
[----:B------:R-:W-:Y:S01]  /*16f0*/  UMOV UR21, URZ ;  /* 0x000000ff00157c82 */ /* 0x000fe20008000000 */
[----:B------:R-:W-:-:S05]  /*1700*/  UMOV UR42, UR6 ;  /* 0x00000006002a7c82 */ /* 0x000fca0008000000 */
.L_x_25:
[----:B-1----:R-:W-:Y:S01]  /*1710*/  ULEA UR33, UR42, UR4, 0x3 ;  /* 0x000000042a217291 */ /* 0x002fe2000f8e18ff */
[----:B--2---:R-:W-:Y:S01]  /*1720*/  @!P5 MOV R3, 0xc000 ;  /* 0x0000c0000003d802 */ /* 0x004fe20000000f00 */
[----:B--2---:R-:W-:Y:S10]  /*1730*/  @P0 BRA `(.L_x_21) ;  /* 0x00000000000c0947 */ /* 0x004ff40003800000 */
[----:B------:R-:W-:-:S04]  /*1740*/  SHF.L.U32 R5, R15, 0x1f, RZ ;  /* 0x0000001f0f057819 */ /* 0x000fc800000006ff */
[----:B------:R-:W2:Y:S02]  /*1750*/  SYNCS.PHASECHK.TRANS64.TRYWAIT P0, [UR33+0x18], R5 ;  /* 0x00001805ff0075a7 */ /* 0x000ea40008001121 */
[----:B--2---:R-:W-:Y:S05]  /*1760*/  @!P0 BRA `(.L_x_22) ;  /* 0x00000068006c8947 */ /* 0x004fea0003800000 */
.L_x_21:
[----:B------:R2:W-:Y:S01]  /*1770*/  @!P5 SYNCS.ARRIVE.TRANS64 RZ, [UR33], R3 ;  /* 0x00000003ffffd9a7 */ /* 0x0005e20008000021 */
[----:B------:R-:W-:Y:S04]  /*1780*/  BSSY.RECONVERGENT B0, `(.L_x_23) ;  /* 0x0000003000007945 */ /* 0x000fe80003800200 */
[----:B------:R-:W-:Y:S05]  /*1790*/  @P4 BRA `(.L_x_24) ;  /* 0x0000000000044947 */ /* 0x000fea0003800000 */
[----:B------:R-:W-:Y:S05]  /*17a0*/  BPT.TRAP 0x1 ;  /* 0x000000040000795c */ /* 0x000fea0000300000 */
.L_x_24:
[----:B------:R-:W-:Y:S05]  /*17b0*/  BSYNC.RECONVERGENT B0 ;  /* 0x0000000000007941 */ /* 0x000fea0003800200 */
.L_x_23:
[----:B------:R-:W-:Y:S02]  /*17c0*/  UIADD3 UR6, UPT, UPT, UR42, 0x1, URZ ;  /* 0x000000012a067890 */ /* 0x000fe4000fffe0ff */
[----:B------:R-:W-:Y:S02]  /*17d0*/  ULEA UR24, UR42, UR4, 0xe ;  /* 0x000000042a187291 */ /* 0x000fe4000f8e70ff */
[----:B------:R-:W-:Y:S02]  /*17e0*/  UISETP.NE.AND UP0, UPT, UR6, 0x3, UPT ;  /* 0x000000030600788c */ /* 0x000fe4000bf05270 */
[----:B------:R-:W-:Y:S02]  /*17f0*/  UIADD3 UR40, UP1, UPT, UR22, 0x80, URZ ;  /* 0x0000008016287890 */ /* 0x000fe4000ff3e0ff */
[----:B------:R-:W-:Y:S02]  /*1800*/  USEL UR9, URZ, 0x1, UP0 ;  /* 0x00000001ff097887 */ /* 0x000fe40008000000 */
[----:B------:R-:W-:-:S02]  /*1810*/  USEL UR6, UR6, URZ, UP0 ;  /* 0x000000ff06067287 */ /* 0x000fc40008000000 */
[----:B------:R-:W-:Y:S02]  /*1820*/  USHF.L.U32 UR34, UR21, 0x7, URZ ;  /* 0x0000000715227899 */ /* 0x000fe400080006ff */
[----:B------:R-:W-:Y:S01]  /*1830*/  ULEA UR8, UR6, UR4, 0x3 ;  /* 0x0000000406087291 */ /* 0x000fe2000f8e18ff */
[----:B------:R-:W-:Y:S01]  /*1840*/  LOP3.LUT R15, R15, UR9, RZ, 0x3c, !PT ;  /* 0x000000090f0f7c12 */ /* 0x000fe2000f8e3cff */
[----:B------:R-:W-:Y:S02]  /*1850*/  UIADD3 UR38, UP0, UPT, UR22, 0x180, URZ ;  /* 0x0000018016267890 */ /* 0x000fe4000ff1e0ff */
[----:B------:R-:W-:Y:S01]  /*1860*/  UIADD3.X UR41, UPT, UPT, URZ, UR23, URZ, UP1, !UPT ;  /* 0x00000017ff297290 */ /* 0x000fe20008ffe4ff */
[----:B-1----:R-:W-:Y:S01]  /*1870*/  SHF.L.U32 R2, R15, 0x1f, RZ ;  /* 0x0000001f0f027819 */ /* 0x002fe200000006ff */
[----:B------:R-:W-:Y:S02]  /*1880*/  UIADD3 UR32, UPT, UPT, UR24, 0x4400, URZ ;  /* 0x0000440018207890 */ /* 0x000fe4000fffe0ff */
[----:B------:R-:W-:Y:S01]  /*1890*/  UIADD3 UR26, UPT, UPT, UR34, 0x40, URZ ;  /* 0x00000040221a7890 */ /* 0x000fe2000fffe0ff */
[----:B------:R1:W1:Y:S01]  /*18a0*/  SYNCS.PHASECHK.TRANS64.TRYWAIT P0, [UR8+0x18], R2 ;  /* 0x00001802ff0075a7 */ /* 0x0002620008001108 */
[----:B------:R-:W-:-:S02]  /*18b0*/  ULEA UR8, UR42, UR4, 0xf ;  /* 0x000000042a087291 */ /* 0x000fc4000f8e78ff */
[----:B------:R-:W-:Y:S02]  /*18c0*/  UIADD3 UR24, UPT, UPT, UR24, 0x6400, URZ ;  /* 0x0000640018187890 */ /* 0x000fe4000fffe0ff */
[----:B------:R-:W-:Y:S02]  /*18d0*/  UIADD3.X UR39, UPT, UPT, URZ, UR23, URZ, UP0, !UPT ;  /* 0x00000017ff277290 */ /* 0x000fe400087fe4ff */
[----:B------:R-:W-:Y:S02]  /*18e0*/  UIADD3 UR16, UPT, UPT, UR8, 0x10400, URZ ;  /* 0x0001040008107890 */ /* 0x000fe4000fffe0ff */
[----:B------:R-:W-:Y:S01]  /*18f0*/  UIADD3 UR8, UPT, UPT, UR8, 0x14400, URZ ;  /* 0x0001440008087890 */ /* 0x000fe2000fffe0ff */
[----:B------:R-:W-:Y:S01]  /*1900*/  UMOV UR30, 0x0 ;  /* 0x00000000001e7882 */ /* 0x000fe20000000000 */
[----:B------:R-:W-:Y:S01]  /*1910*/  UMOV UR31, 0x10000000 ;  /* 0x10000000001f7882 */ /* 0x000fe20000000000 */
[----:B------:R-:W-:Y:S01]  /*1920*/  UMOV UR25, UR33 ;  /* 0x0000002100197c82 */ /* 0x000fe20008000000 */
[----:B------:R-:W-:Y:S01]  /*1930*/  UMOV UR27, UR35 ;  /* 0x00000023001b7c82 */ /* 0x000fe20008000000 */
[----:B------:R-:W-:Y:S01]  /*1940*/  UMOV UR28, UR36 ;  /* 0x00000024001c7c82 */ /* 0x000fe20008000000 */
[----:B------:R-:W-:Y:S01]  /*1950*/  UMOV UR17, UR33 ;  /* 0x0000002100117c82 */ /* 0x000fe20008000000 */
[----:B------:R-:W-:Y:S01]  /*1960*/  UMOV UR20, UR36 ;  /* 0x0000002400147c82 */ /* 0x000fe20008000000 */
[----:B------:R-:W-:Y:S01]  /*1970*/  UMOV UR18, UR34 ;  /* 0x0000002200127c82 */ /* 0x000fe20008000000 */
[----:B------:R1:W-:Y:S01]  /*1980*/  UTMALDG.3D [UR32], [UR40], desc[UR30] ;  /* 0x00001e20280075b4 */ /* 0x0003e20008011000 */
[----:B------:R-:W-:Y:S01]  /*1990*/  UMOV UR11, UR19 ;  /* 0x00000013000b7c82 */ /* 0x000fe20008000000 */
[----:B------:R-:W-:Y:S01]  /*19a0*/  UMOV UR12, UR36 ;  /* 0x00000024000c7c82 */ /* 0x000fe20008000000 */
[----:B------:R-:W-:Y:S01]  /*19b0*/  UMOV UR9, UR33 ;  /* 0x0000002100097c82 */ /* 0x000fe20008000000 */
[----:B------:R-:W-:Y:S01]  /*19c0*/  UMOV UR10, UR26 ;  /* 0x0000001a000a7c82 */ /* 0x000fe20008000000 */
[----:B------:R-:W-:Y:S01]  /*19d0*/  UIADD3 UR21, UPT, UPT, UR21, 0x1, URZ ;  /* 0x0000000115157890 */ /* 0x000fe2000fffe0ff */
[----:B------:R-:W-:Y:S01]  /*19e0*/  UMOV UR29, UR5 ;  /* 0x00000005001d7c82 */ /* 0x000fe20008000000 */
[----:B------:R1:W-:Y:S02]  /*19f0*/  UTMALDG.3D [UR24], [UR40], desc[UR30] ;  /* 0x00001e18280075b4 */ /* 0x0003e40008011000 */
[----:B------:R-:W-:Y:S01]  /*1a00*/  UISETP.NE.AND UP0, UPT, UR21, UR5, UPT ;  /* 0x000000051500728c */ /* 0x000fe2000bf05270 */
[----:B------:R-:W-:Y:S01]  /*1a10*/  UMOV UR42, UR6 ;  /* 0x00000006002a7c82 */ /* 0x000fe20008000000 */
[----:B------:R1:W-:Y:S01]  /*1a20*/  UTMALDG.3D [UR16], [UR38], desc[UR30] ;  /* 0x00001e10260075b4 */ /* 0x0003e20008011000 */
[----:B------:R1:W-:Y:S06]  /*1a30*/  UTMALDG.3D [UR8], [UR38], desc[UR30] ;  /* 0x00001e08260075b4 */ /* 0x0003ec0008011000 */
[----:B------:R-:W-:Y:S05]  /*1a40*/  BRA.U UP0, `(.L_x_25) ;  /* 0xfffffffd00307547 */ /* 0x000fea000b83ffff */
.L_x_20:
[----:B-1----:R-:W-:Y:S01]  /*1a50*/  ULEA UR8, UR6, UR4, 0x3 ;  /* 0x0000000406087291 */ /* 0x002fe2000f8e18ff */
[----:B------:R-:W-:Y:S01]  /*1a60*/  SHF.L.U32 R2, R15, 0x1f, RZ ;  /* 0x0000001f0f027819 */ /* 0x000fe200000006ff */
[----:B------:R-:W-:Y:S01]  /*1a70*/  @!P1 SYNCS.ARRIVE.TRANS64.A1T0 RZ, [UR4+0x78], RZ ;  /* 0x000078ffffff99a7 */ /* 0x000fe20008100004 */
[----:B------:R-:W-:-:S06]  /*1a80*/  UISETP.GT.AND UP0, UPT, UR15, UR14, UPT ;  /* 0x0000000e0f00728c */ /* 0x000fcc000bf04270 */
[----:B--2---:R1:W2:Y:S03]  /*1a90*/  SYNCS.PHASECHK.TRANS64.TRYWAIT P0, [UR8+0x18], R2 ;  /* 0x00001802ff0075a7 */ /* 0x0042a60008001108 */
[----:B------:R-:W-:Y:S05]  /*1aa0*/  BRA.U !UP0, `(.L_x_26) ;  /* 0x0000000108d47547 */ /* 0x000fea000b800000 */
[----:B------:R-:W-:Y:S01]  /*1ab0*/  UIADD3 UR21, UPT, UPT, UR7, UR29, URZ ;  /* 0x0000001d07157290 */ /* 0x000fe2000fffe0ff */
[----:B------:R-:W-:-:S11]  /*1ac0*/  UMOV UR42, UR6 ;  /* 0x00000006002a7c82 */ /* 0x000fd60008000000 */
.L_x_31:
[----:B-1----:R-:W-:Y:S01]  /*1ad0*/  ULEA UR33, UR42, UR4, 0x3 ;  /* 0x000000042a217291 */ /* 0x002fe2000f8e18ff */
[----:B--2---:R-:W-:Y:S01]  /*1ae0*/  @!P5 MOV R3, 0xc000 ;  /* 0x0000c0000003d802 */ /* 0x004fe20000000f00 */
[----:B--2---:R-:W-:Y:S10]  /*1af0*/  @P0 BRA `(.L_x_27) ;  /* 0x00000000000c0947 */ /* 0x004ff40003800000 */
[----:B------:R-:W-:-:S04]  /*1b00*/  SHF.L.U32 R5, R15, 0x1f, RZ ;  /* 0x0000001f0f057819 */ /* 0x000fc800000006ff */
[----:B------:R-:W2:Y:S02]  /*1b10*/  SYNCS.PHASECHK.TRANS64.TRYWAIT P0, [UR33+0x18], R5 ;  /* 0x00001805ff0075a7 */ /* 0x000ea40008001121 */
[----:B--2---:R-:W-:Y:S05]  /*1b20*/  @!P0 BRA `(.L_x_28) ;  /* 0x0000006400948947 */ /* 0x004fea0003800000 */
.L_x_27:
[----:B------:R2:W-:Y:S01]  /*1b30*/  @!P5 SYNCS.ARRIVE.TRANS64 RZ, [UR33], R3 ;  /* 0x00000003ffffd9a7 */ /* 0x0005e20008000021 */
[----:B------:R-:W-:Y:S04]  /*1b40*/  BSSY.RECONVERGENT B0, `(.L_x_29) ;  /* 0x0000003000007945 */ /* 0x000fe80003800200 */
[----:B------:R-:W-:Y:S05]  /*1b50*/  @P4 BRA `(.L_x_30) ;  /* 0x0000000000044947 */ /* 0x000fea0003800000 */
[----:B------:R-:W-:Y:S05]  /*1b60*/  BPT.TRAP 0x1 ;  /* 0x000000040000795c */ /* 0x000fea0000300000 */
.L_x_30:
[----:B------:R-:W-:Y:S05]  /*1b70*/  BSYNC.RECONVERGENT B0 ;  /* 0x0000000000007941 */ /* 0x000fea0003800200 */
.L_x_29:
        /* <DEDUP_REMOVED lines=32> */
[----:B------:R-:W-:Y:S01]  /*1d80*/  UMOV UR10, UR26 ;  /* 0x0000001a000a7c82 */ /* 0x000fe20008000000 */
[----:B------:R-:W-:Y:S01]  /*1d90*/  UIADD3 UR29, UPT, UPT, UR29, 0x1, URZ ;  /* 0x000000011d1d7890 */ /* 0x000fe2000fffe0ff */
[----:B------:R1:W-:Y:S01]  /*1da0*/  UTMALDG.3D [UR24], [UR40], desc[UR30] ;  /* 0x00001e18280075b4 */ /* 0x0003e20008011000 */
[----:B------:R-:W-:-:S02]  /*1db0*/  UMOV UR42, UR6 ;  /* 0x00000006002a7c82 */ /* 0x000fc40008000000 */
[----:B------:R-:W-:Y:S01]  /*1dc0*/  UISETP.NE.AND UP0, UPT, UR29, UR21, UPT ;  /* 0x000000151d00728c */ /* 0x000fe2000bf05270 */
[----:B------:R1:W-:Y:S01]  /*1dd0*/  UTMALDG.3D [UR16], [UR38], desc[UR30] ;  /* 0x00001e10260075b4 */ /* 0x0003e20008011000 */
[----:B------:R1:W-:Y:S07]  /*1de0*/  UTMALDG.3D [UR8], [UR38], desc[UR30] ;  /* 0x00001e08260075b4 */ /* 0x0003ee0008011000 */
[----:B------:R-:W-:Y:S05]  /*1df0*/  BRA.U UP0, `(.L_x_31) ;  /* 0xfffffffd00347547 */ /* 0x000fea000b83ffff */
.L_x_26:
[----:B-1----:R-:W-:Y:S01]  /*1e00*/  LEA R2, R14, UR4, 0x3 ;  /* 0x000000040e027c11 */ /* 0x002fe2000f8e18ff */
[----:B------:R-:W-:Y:S01]  /*1e10*/  NOP ;  /* 0x0000000000007918 */ /* 0x000fe20000000000 */
[----:B--2---:R-:W-:Y:S02]  /*1e20*/  SHF.L.U32 R3, R12, 0x1f, RZ ;  /* 0x0000001f0c037819 */ /* 0x004fe400000006ff */
[----:B------:R-:W-:Y:S02]  /*1e30*/  LEA R4, R14, UR4, 0x4 ;  /* 0x000000040e047c11 */ /* 0x000fe4000f8e20ff */
[----:B------:R-:W1:Y:S02]  /*1e40*/  SYNCS.PHASECHK.TRANS64.TRYWAIT P0, [R2+URZ+0x80], R3 ;  /* 0x00008003020075a7 */ /* 0x000e6400080011ff */
[----:B-1----:R-:W-:Y:S05]  /*1e50*/  @!P0 BRA `(.L_x_32) ;  /* 0x0000006000e08947 */ /* 0x002fea0003800000 */
.L_x_133:
[----:B------:R-:W2:Y:S01]  /*1e60*/  LDS.128 R4, [R4+0x110] ;  /* 0x0001100004047984 */ /* 0x000ea20000000c00 */
[----:B---3--:R-:W-:Y:S01]  /*1e70*/  ISETP.GE.AND P0, PT, R26, 0x1, PT ;  /* 0x000000011a00780c */ /* 0x008fe20003f06270 */
[----:B-1----:R-:W-:Y:S01]  /*1e80*/  VIADD R2, R2, 0x90 ;  /* 0x0000009002027836 */ /* 0x002fe20000000000 */
[----:B------:R-:W-:Y:S01]  /*1e90*/  @!PT LDS RZ, [RZ] ;  /* 0x00000000fffff984 */ /* 0x000fe20000000800 */
[----:B------:R-:W-:Y:S01]  /*1ea0*/  @!PT LDS RZ, [RZ] ;  /* 0x00000000fffff984 */ /* 0x000fe20000000800 */
[----:B------:R-:W-:Y:S01]  /*1eb0*/  @!PT LDS RZ, [RZ] ;  /* 0x00000000fffff984 */ /* 0x000fe20000000800 */
[----:B------:R-:W-:Y:S01]  /*1ec0*/  @!PT LDS RZ, [RZ] ;  /* 0x00000000fffff984 */ /* 0x000fe20000000800 */
[----:B------:R1:W-:Y:S06]  /*1ed0*/  MEMBAR.ALL.CTA ;  /* 0x0000000000007992 */ /* 0x0003ec0000008000 */
[----:B-1----:R-:W1:Y:S01]  /*1ee0*/  FENCE.VIEW.ASYNC.S ;  /* 0x00000000000073c6 */ /* 0x002e620000000000 */
[----:B------:R-:W-:-:S04]  /*1ef0*/  PRMT R2, RZ, 0x654, R2 ;  /* 0x00000654ff027816 */ /* 0x000fc80000000002 */
[----:B-1----:R1:W-:Y:S01]  /*1f00*/  SYNCS.ARRIVE.TRANS64.RED.A1T0 RZ, [R2+URZ], RZ ;  /* 0x000000ff02ff79a7 */ /* 0x0023e200081004ff */
[----:B--2---:R-:W-:-:S13]  /*1f10*/  LOP3.LUT P2, RZ, R6, 0x1, RZ, 0xc0, !PT ;  /* 0x0000000106ff7812 */ /* 0x004fda000784c0ff */
[----:B------:R-:W-:Y:S01]  /*1f20*/  @P2 SHF.R.U32.HI R3, RZ, 0x10, R5 ;  /* 0x00000010ff032819 */ /* 0x000fe20000011605 */
[----:B------:R-:W-:Y:S01]  /*1f30*/  VOTEU.ANY UP0, P2 ;  /* 0x0000000000ff7886 */ /* 0x000fe20001000100 */
[----:B------:R-:W-:Y:S02]  /*1f40*/  @P2 MOV R13, R4 ;  /* 0x00000004000d2202 */ /* 0x000fe40000000f00 */
[----:B------:R-:W-:Y:S02]  /*1f50*/  @P2 R2UR.BROADCAST UR8, R3 ;  /* 0x00000000030822ca */ /* 0x000fe400008e0000 */
[----:B------:R-:W-:-:S11]  /*1f60*/  @P2 LOP3.LUT R11, R5, 0xffff, RZ, 0xc0, !PT ;  /* 0x0000ffff050b2812 */ /* 0x000fd600078ec0ff */
[----:B------:R-:W-:Y:S01]  /*1f70*/  @UP0 UMOV UR36, UR8 ;  /* 0x0000000800240c82 */ /* 0x000fe20008000000 */
[----:B-1----:R-:W-:Y:S05]  /*1f80*/  @!P0 BRA `(.L_x_33) ;  /* 0x0000000000b88947 */ /* 0x002fea0003800000 */
[----:B------:R-:W4:Y:S01]  /*1f90*/  LDC.64 R4, c[0x0][0xb18] ;  /* 0x0002c600ff047b82 */ /* 0x000f220000000a00 */
[----:B------:R-:W-:-:S07]  /*1fa0*/  ISETP.NE.AND P3, PT, R26, 0x1, PT ;  /* 0x000000011a00780c */ /* 0x000fce0003f65270 */
[----:B------:R-:W1:Y:S08]  /*1fb0*/  LDC.64 R6, c[0x0][0xb10] ;  /* 0x0002c400ff067b82 */ /* 0x000e700000000a00 */
[----:B------:R-:W2:Y:S08]  /*1fc0*/  LDC R16, c[0x0][0xb20] ;  /* 0x0002c800ff107b82 */ /* 0x000eb00000000800 */
[----:B------:R-:W3:Y:S01]  /*1fd0*/  LDC R18, c[0x0][0xb0c] ;  /* 0x0002c300ff127b82 */ /* 0x000ee20000000800 */
[----:B----4-:R-:W-:Y:S01]  /*1fe0*/  IMAD.HI.U32 R17, R0, R5, RZ ;  /* 0x0000000500117227 */ /* 0x010fe200078e00ff */
[----:B------:R-:W-:-:S03]  /*1ff0*/  ISETP.NE.AND P0, PT, R4, 0x1, PT ;  /* 0x000000010400780c */ /* 0x000fc60003f05270 */
[----:B------:R-:W-:-:S03]  /*2000*/  IMAD.HI.U32 R5, R11, R5, RZ ;  /* 0x000000050b057227 */ /* 0x000fc600078e00ff */
[----:B------:R-:W4:Y:S01]  /*2010*/  LDC.64 R2, c[0x0][0xb28] ;  /* 0x0002ca00ff027b82 */ /* 0x000f220000000a00 */
[----:B-1----:R-:W-:-:S04]  /*2020*/  IMAD.HI.U32 R20, R9, R6, RZ ;  /* 0x0000000609147227 */ /* 0x002fc800078e00ff */
[----:B------:R-:W-:Y:S01]  /*2030*/  IMAD.HI.U32 R22, R13, R6, RZ ;  /* 0x000000060d167227 */ /* 0x000fe200078e00ff */
[----:B------:R-:W-:Y:S02]  /*2040*/  SHF.R.U32.HI R20, RZ, R7, R20 ;  /* 0x00000007ff147219 */ /* 0x000fe40000011614 */
[-C--:B--2---:R-:W-:Y:S02]  /*2050*/  SHF.R.U32.HI R17, RZ, R16.reuse, R17 ;  /* 0x00000010ff117219 */ /* 0x084fe40000011611 */
[----:B------:R-:W-:Y:S02]  /*2060*/  SHF.R.U32.HI R16, RZ, R16, R5 ;  /* 0x00000010ff107219 */ /* 0x000fe40000011605 */
[----:B------:R-:W-:Y:S02]  /*2070*/  SEL R17, R0, R17, !P0 ;  /* 0x0000001100117207 */ /* 0x000fe40004000000 */
[----:B------:R-:W-:Y:S02]  /*2080*/  SHF.R.U32.HI R22, RZ, R7, R22 ;  /* 0x00000007ff167219 */ /* 0x000fe40000011616 */
[----:B---3--:R-:W-:-:S02]  /*2090*/  ISETP.NE.AND P1, PT, R18, 0x1, PT ;  /* 0x000000011200780c */ /* 0x008fc40003f25270 */
[----:B------:R-:W-:Y:S02]  /*20a0*/  SEL R5, R11, R16, !P0 ;  /* 0x000000100b057207 */ /* 0x000fe40004000000 */
[----:B------:R-:W-:Y:S02]  /*20b0*/  SEL R19, R9, R20, !P1 ;  /* 0x0000001409137207 */ /* 0x000fe40004800000 */
[----:B------:R-:W-:Y:S01]  /*20c0*/  SEL R7, R13, R22, !P1 ;  /* 0x000000160d077207 */ /* 0x000fe20004800000 */
[----:B----4-:R-:W-:-:S04]  /*20d0*/  IMAD.HI.U32 R20, R17, R2, RZ ;  /* 0x0000000211147227 */ /* 0x010fc800078e00ff */
[----:B------:R-:W-:Y:S01]  /*20e0*/  IMAD.HI.U32 R6, R19, R2, RZ ;  /* 0x0000000213067227 */ /* 0x000fe200078e00ff */
[----:B------:R-:W-:-:S04]  /*20f0*/  @P3 SHF.R.U32.HI R17, RZ, R3, R20 ;  /* 0x00000003ff113219 */ /* 0x000fc80000011614 */
        /* <DEDUP_REMOVED lines=8> */
[----:B------:R-:W-:-:S04]  /*2180*/  @!P0 IMAD.HI.U32 R16, R7, R2, RZ ;  /* 0x0000000207108227 */ /* 0x000fc800078e00ff */
[----:B------:R-:W-:Y:S01]  /*2190*/  IMAD.MOV R2, RZ, RZ, -R6 ;  /* 0x000000ffff027224 */ /* 0x000fe200078e0a06 */
[----:B------:R-:W-:-:S03]  /*21a0*/  @!P0 SHF.R.U32.HI R16, RZ, R3, R16 ;  /* 0x00000003ff108219 */ /* 0x000fc60000011610 */
[----:B------:R-:W-:Y:S01]  /*21b0*/  IMAD R2, R26, R2, R5 ;  /* 0x000000021a027224 */ /* 0x000fe200078e0205 */
[----:B------:R-:W-:Y:S02]  /*21c0*/  @!P0 SEL R3, R7, R16, !P3 ;  /* 0x0000001007038207 */ /* 0x000fe40005800000 */
[----:B------:R-:W-:-:S03]  /*21d0*/  IADD3 R16, PT, PT, -R5, RZ, RZ ;  /* 0x000000ff05107210 */ /* 0x000fc60007ffe1ff */
[--C-:B------:R-:W-:Y:S02]  /*21e0*/  @!P0 IMAD.IADD R6, R6, 0x1, -R3.reuse ;  /* 0x0000000106068824 */ /* 0x100fe400078e0a03 */
[----:B------:R-:W-:Y:S01]  /*21f0*/  @!P0 IMAD R3, R2, R19, R3 ;  /* 0x0000001302038224 */ /* 0x000fe200078e0203 */
[----:B------:R-:W-:Y:S01]  /*2200*/  IADD3 R2, PT, PT, -R7, RZ, RZ ;  /* 0x000000ff07027210 */ /* 0x000fe20007ffe1ff */
[----:B------:R-:W-:Y:S02]  /*2210*/  @!P0 IMAD R5, R26, R6, R7 ;  /* 0x000000061a058224 */ /* 0x000fe400078e0207 */
[----:B------:R-:W-:Y:S02]  /*2220*/  IMAD R11, R4, R16, R11 ;  /* 0x00000010040b7224 */ /* 0x000fe400078e020b */
[----:B------:R-:W-:Y:S02]  /*2230*/  @!P0 IMAD.MOV.U32 R7, RZ, RZ, R3 ;  /* 0x000000ffff078224 */ /* 0x000fe400078e0003 */
[----:B------:R-:W-:-:S02]  /*2240*/  IMAD R2, R18, R2, R13 ;  /* 0x0000000212027224 */ /* 0x000fc400078e020d */
[----:B------:R-:W-:Y:S02]  /*2250*/  IMAD R11, R5, R4, R11 ;  /* 0x00000004050b7224 */ /* 0x000fe400078e020b */
[----:B------:R-:W-:Y:S02]  /*2260*/  IMAD R13, R7, R18, R2 ;  /* 0x00000012070d7224 */ /* 0x000fe400078e0202 */
.L_x_33:
[----:B------:R-:W1:Y:S02]  /*2270*/  LDCU UR8, c[0x0][0xb30] ;  /* 0x00016600ff0877ac */ /* 0x000e640008000800 */
[----:B-1----:R-:W-:-:S09]  /*2280*/  UISETP.NE.AND UP0, UPT, UR8, 0x1, UPT ;  /* 0x000000010800788c */ /* 0x002fd2000bf05270 */
[----:B------:R-:W-:Y:S05]  /*2290*/  BRA.U UP0, `(.L_x_34) ;  /* 0x0000000100407547 */ /* 0x000fea000b800000 */
[----:B------:R-:W1:Y:S08]  /*22a0*/  LDC.64 R4, c[0x0][0xb10] ;  /* 0x0002c400ff047b82 */ /* 0x000e700000000a00 */
[----:B------:R-:W2:Y:S08]  /*22b0*/  LDC.64 R2, c[0x0][0xb18] ;  /* 0x0002c600ff027b82 */ /* 0x000eb00000000a00 */
[----:B------:R-:W3:Y:S08]  /*22c0*/  LDC R6, c[0x0][0xb20] ;  /* 0x0002c800ff067b82 */ /* 0x000ef00000000800 */
[----:B------:R-:W4:Y:S01]  /*22d0*/  LDC R16, c[0x0][0xb0c] ;  /* 0x0002c300ff107b82 */ /* 0x000f220000000800 */
[----:B-1----:R-:W-:-:S05]  /*22e0*/  IMAD.HI.U32 R4, R13, R4, RZ ;  /* 0x000000040d047227 */ /* 0x002fca00078e00ff */
[----:B------:R-:W-:Y:S01]  /*22f0*/  SHF.R.U32.HI R4, RZ, R5, R4 ;  /* 0x00000005ff047219 */ /* 0x000fe20000011604 */
[----:B--2---:R-:W-:Y:S01]  /*2300*/  IMAD.HI.U32 R3, R11, R3, RZ ;  /* 0x000000030b037227 */ /* 0x004fe200078e00ff */
[----:B------:R-:W-:-:S04]  /*2310*/  ISETP.NE.AND P0, PT, R2, 0x1, PT ;  /* 0x000000010200780c */ /* 0x000fc80003f05270 */
[----:B---3--:R-:W-:-:S04]  /*2320*/  SHF.R.U32.HI R6, RZ, R6, R3 ;  /* 0x00000006ff067219 */ /* 0x008fc80000011603 */
[----:B------:R-:W-:Y:S02]  /*2330*/  SEL R3, R11, R6, !P0 ;  /* 0x000000060b037207 */ /* 0x000fe40004000000 */
[----:B----4-:R-:W-:-:S04]  /*2340*/  ISETP.NE.AND P1, PT, R16, 0x1, PT ;  /* 0x000000011000780c */ /* 0x010fc80003f25270 */
[----:B------:R-:W-:-:S05]  /*2350*/  SEL R4, R13, R4, !P1 ;  /* 0x000000040d047207 */ /* 0x000fca0004800000 */
[----:B------:R-:W-:Y:S02]  /*2360*/  IMAD.IADD R5, R3, 0x1, -R4 ;  /* 0x0000000103057824 */ /* 0x000fe400078e0a04 */
[----:B------:R-:W-:Y:S02]  /*2370*/  IMAD.IADD R3, R4, 0x1, -R3 ;  /* 0x0000000104037824 */ /* 0x000fe400078e0a03 */
[----:B------:R-:W-:Y:S02]  /*2380*/  IMAD R13, R5, R16, R13 ;  /* 0x00000010050d7224 */ /* 0x000fe400078e020d */
[----:B------:R-:W-:-:S07]  /*2390*/  IMAD R11, R3, R2, R11 ;  /* 0x00000002030b7224 */ /* 0x000fce00078e020b */
.L_x_34:
[----:B------:R-:W-:Y:S01]  /*23a0*/  VIADD R14, R14, 0x1 ;  /* 0x000000010e0e7836 */ /* 0x000fe20000000000 */
[----:B------:R-:W-:Y:S01]  /*23b0*/  PLOP3.LUT P1, PT, PT, PT, PT, 0x80, 0x8 ;  /* 0x000000000008781c */ /* 0x000fe20003f2f070 */
[----:B------:R-:W-:Y:S02]  /*23c0*/  IMAD.IADD R21, R13, 0x1, R60 ;  /* 0x000000010d157824 */ /* 0x000fe400078e023c */
[----:B------:R-:W-:Y:S01]  /*23d0*/  IMAD.IADD R20, R11, 0x1, R58 ;  /* 0x000000010b147824 */ /* 0x000fe200078e023a */
[----:B------:R-:W-:-:S04]  /*23e0*/  ISETP.NE.AND P0, PT, R14, 0x2, PT ;  /* 0x000000020e00780c */ /* 0x000fc80003f05270 */
[----:B------:R-:W-:Y:S02]  /*23f0*/  SEL R3, RZ, 0x1, P0 ;  /* 0x00000001ff037807 */ /* 0x000fe40000000000 */
[----:B------:R-:W-:Y:S02]  /*2400*/  SEL R14, R14, RZ, P0 ;  /* 0x000000ff0e0e7207 */ /* 0x000fe40000000000 */
[----:B------:R-:W-:Y:S01]  /*2410*/  LOP3.LUT R12, R12, R3, RZ, 0x3c, !PT ;  /* 0x000000030c0c7212 */ /* 0x000fe200078e3cff */
[----:B------:R-:W-:Y:S06]  /*2420*/  @P2 BRA `(.L_x_35) ;  /* 0xfffffff000402947 */ /* 0x000fec000383ffff */
[----:B------:R-:W-:Y:S01]  /*2430*/  UIADD3 UR4, UPT, UPT, UR4, 0x18, URZ ;  /* 0x0000001804047890 */ /* 0x000fe2000fffe0ff */
[----:B------:R-:W-:-:S03]  /*2440*/  SHF.L.U32 R3, R15, 0x1f, RZ ;  /* 0x0000001f0f037819 */ /* 0x000fc600000006ff */
[----:B------:R-:W-:-:S09]  /*2450*/  ULEA UR5, UR6, UR4, 0x3 ;  /* 0x0000000406057291 */ /* 0x000fd2000f8e18ff */
[----:B------:R-:W1:Y:S02]  /*2460*/  SYNCS.PHASECHK.TRANS64.TRYWAIT P0, [UR5], R3 ;  /* 0x00000003ff0075a7 */ /* 0x000e640008001105 */
[----:B-1----:R-:W-:Y:S05]  /*2470*/  @!P0 BRA `(.L_x_36) ;  /* 0x0000005c006c8947 */ /* 0x002fea0003800000 */
.L_x_135:
[----:B------:R-:W-:-:S04]  /*2480*/  UIADD3 UR6, UPT, UPT, UR6, 0x1, URZ ;  /* 0x0000000106067890 */ /* 0x000fc8000fffe0ff */
[----:B------:R-:W-:-:S04]  /*2490*/  UISETP.NE.AND UP0, UPT, UR6, 0x3, UPT ;  /* 0x000000030600788c */ /* 0x000fc8000bf05270 */
[----:B------:R-:W-:Y:S02]  /*24a0*/  USEL UR7, URZ, 0x1, UP0 ;  /* 0x00000001ff077887 */ /* 0x000fe40008000000 */
[----:B------:R-:W-:-:S04]  /*24b0*/  USEL UR6, UR6, URZ, UP0 ;  /* 0x000000ff06067287 */ /* 0x000fc80008000000 */
[----:B------:R-:W-:Y:S01]  /*24c0*/  ULEA UR5, UR6, UR4, 0x3 ;  /* 0x0000000406057291 */ /* 0x000fe2000f8e18ff */
[----:B------:R-:W-:-:S04]  /*24d0*/  LOP3.LUT R15, R15, UR7, RZ, 0x3c, !PT ;  /* 0x000000070f0f7c12 */ /* 0x000fc8000f8e3cff */
[----:B-1----:R-:W-:-:S04]  /*24e0*/  SHF.L.U32 R3, R15, 0x1f, RZ ;  /* 0x0000001f0f037819 */ /* 0x002fc800000006ff */
[----:B------:R-:W1:Y:S02]  /*24f0*/  SYNCS.PHASECHK.TRANS64.TRYWAIT P0, [UR5], R3 ;  /* 0x00000003ff0075a7 */ /* 0x000e640008001105 */
[----:B-1----:R-:W-:Y:S05]  /*2500*/  @!P0 BRA `(.L_x_37) ;  /* 0x0000005c00608947 */ /* 0x002fea0003800000 */
.L_x_137:
[----:B------:R-:W-:-:S04]  /*2510*/  UIADD3 UR6, UPT, UPT, UR6, 0x1, URZ ;  /* 0x0000000106067890 */ /* 0x000fc8000fffe0ff */
[----:B------:R-:W-:-:S04]  /*2520*/  UISETP.NE.AND UP0, UPT, UR6, 0x3, UPT ;  /* 0x000000030600788c */ /* 0x000fc8000bf05270 */
[----:B------:R-:W-:Y:S02]  /*2530*/  USEL UR5, URZ, 0x1, UP0 ;  /* 0x00000001ff057887 */ /* 0x000fe40008000000 */
[----:B------:R-:W-:-:S04]  /*2540*/  USEL UR6, UR6, URZ, UP0 ;  /* 0x000000ff06067287 */ /* 0x000fc80008000000 */
[----:B------:R-:W-:Y:S01]  /*2550*/  ULEA UR6, UR6, UR4, 0x3 ;  /* 0x0000000406067291 */ /* 0x000fe2000f8e18ff */
[----:B-1----:R-:W-:-:S04]  /*2560*/  LOP3.LUT R3, R15, UR5, RZ, 0x3c, !PT ;  /* 0x000000050f037c12 */ /* 0x002fc8000f8e3cff */
[----:B------:R-:W-:Y:S01]  /*2570*/  SHF.L.U32 R3, R3, 0x1f, RZ ;  /* 0x0000001f03037819 */ /* 0x000fe200000006ff */
[----:B----4-:R-:W-:-:S07]  /*2580*/  IMAD.U32 R0, RZ, RZ, UR6 ;  /* 0x00000006ff007e24 */ /* 0x010fce000f8e00ff */
.L_x_38:
[----:B-1----:R1:W2:Y:S02]  /*2590*/  SYNCS.PHASECHK.TRANS64.TRYWAIT P0, [R0+URZ], R3 ;  /* 0x00000003000075a7 */ /* 0x0022a400080011ff */
[----:B--2---:R-:W-:Y:S05]  /*25a0*/  @!P0 NANOSLEEP.SYNCS 0x989680 ;  /* 0x009896800000895d */ /* 0x004fea0003900000 */
[----:B------:R-:W2:Y:S02]  /*25b0*/  @!P0 SYNCS.PHASECHK.TRANS64 P0, [R0+URZ], R3 ;  /* 0x00000003000085a7 */ /* 0x000ea400080010ff */
[----:B--2---:R-:W-:Y:S05]  /*25c0*/  @P0 EXIT ;  /* 0x000000000000094d */ /* 0x004fea0003800000 */
[----:B------:R-:W-:Y:S05]  /*25d0*/  BRA `(.L_x_38) ;  /* 0xfffffffc00ec7947 */ /* 0x000fea000383ffff */
.L_x_17:
[----:B------:R-:W-:-:S04]  /*25e0*/  UISETP.NE.AND UP1, UPT, UR37, URZ, UPT ;  /* 0x000000ff2500728c */ /* 0x000fc8000bf25270 */
[----:B------:R-:W-:-:S09]  /*25f0*/  UISETP.NE.OR UP1, UPT, UR8, 0x1, UP1 ;  /* 0x000000010800788c */ /* 0x000fd20008f25670 */
[----:B------:R-:W-:Y:S05]  /*2600*/  BRA.U UP1, `(.L_x_39) ;  /* 0x0000000501487547 */ /* 0x000fea000b800000 */
[----:B------:R-:W-:Y:S01]  /*2610*/  ISETP.NE.AND P2, PT, R2, RZ, PT ;  /* 0x000000ff0200720c */ /* 0x000fe20003f45270 */
[----:B------:R-:W-:Y:S01]  /*2620*/  IMAD.MOV.U32 R12, RZ, RZ, 0x1 ;  /* 0x00000001ff0c7424 */ /* 0x000fe200078e00ff */
[----:B------:R-:W-:Y:S02]  /*2630*/  CS2R R10, SRZ ;  /* 0x00000000000a7805 */ /* 0x000fe4000001ff00 */
[----:B------:R-:W-:Y:S01]  /*2640*/  CS2R R8, SRZ ;  /* 0x0000000000087805 */ /* 0x000fe2000001ff00 */
[----:B------:R-:W-:Y:S01]  /*2650*/  UMOV UR4, 0x400 ;  /* 0x0000040000047882 */ /* 0x000fe20000000000 */
[----:B------:R-:W-:Y:S01]  /*2660*/  UMOV UR6, URZ ;  /* 0x000000ff00067c82 */ /* 0x000fe20008000000 */
[----:B------:R-:W-:-:S12]  /*2670*/  ULEA UR37, UR37, UR4, 0x18 ;  /* 0x0000000425257291 */ /* 0x000fd8000f8ec0ff */
.L_x_43:
[----:B------:R-:W-:Y:S02]  /*2680*/  LEA R0, R8, UR37, 0x3 ;  /* 0x0000002508007c11 */ /* 0x000fe4000f8e18ff */
[----:B------:R-:W-:-:S03]  /*2690*/  SHF.L.U32 R5, R9, 0x1f, RZ ;  /* 0x0000001f09057819 */ /* 0x000fc600000006ff */
[----:B------:R-:W-:Y:S01]  /*26a0*/  VIADD R4, R0, 0xf0 ;  /* 0x000000f000047836 */ /* 0x000fe20000000000 */
[----:B------:R-:W1:Y:S02]  /*26b0*/  SYNCS.PHASECHK.TRANS64.TRYWAIT P0, [R0+URZ+0xe0], R5 ;  /* 0x0000e005000075a7 */ /* 0x000e6400080011ff */
[----:B-1----:R-:W-:Y:S05]  /*26c0*/  @!P0 BRA `(.L_x_40) ;  /* 0x0000005c00088947 */ /* 0x002fea0003800000 */
.L_x_138:
[----:B------:R-:W-:Y:S01]  /*26d0*/  ULEA UR5, UR6, UR37, 0x3 ;  /* 0x0000002506057291 */ /* 0x000fe2000f8e18ff */
[----:B------:R-:W-:Y:S02]  /*26e0*/  PRMT R4, RZ, 0x654, R4 ;  /* 0x00000654ff047816 */ /* 0x000fe40000000004 */
[----:B-1----:R-:W-:Y:S01]  /*26f0*/  SHF.L.U32 R5, R12, 0x1f, RZ ;  /* 0x0000001f0c057819 */ /* 0x002fe200000006ff */
[----:B------:R-:W-:Y:S01]  /*2700*/  UIADD3 UR4, UPT, UPT, UR5, 0x80, URZ ;  /* 0x0000008005047890 */ /* 0x000fe2000fffe0ff */
[----:B------:R1:W-:Y:S05]  /*2710*/  SYNCS.ARRIVE.TRANS64.RED.A1T0 RZ, [R4+URZ], RZ ;  /* 0x000000ff04ff79a7 */ /* 0x0003ea00081004ff */
[----:B------:R-:W-:Y:S01]  /*2720*/  IMAD.U32 R7, RZ, RZ, UR4 ;  /* 0x00000004ff077e24 */ /* 0x000fe2000f8e00ff */
[----:B------:R-:W2:Y:S04]  /*2730*/  SYNCS.PHASECHK.TRANS64.TRYWAIT P0, [UR5+0x90], R5 ;  /* 0x00009005ff0075a7 */ /* 0x000ea80008001105 */
[----:B------:R-:W-:Y:S01]  /*2740*/  PRMT R6, R2, 0x654, R7 ;  /* 0x0000065402067816 */ /* 0x000fe20000000007 */
[----:B-1----:R-:W-:Y:S01]  /*2750*/  @!P2 IMAD.MOV.U32 R4, RZ, RZ, 0x10 ;  /* 0x00000010ff04a424 */ /* 0x002fe200078e00ff */
[----:B--2---:R-:W-:Y:S06]  /*2760*/  @!P0 BRA `(.L_x_41) ;  /* 0x0000005800f48947 */ /* 0x004fec0003800000 */
.L_x_140:
[----:B------:R-:W-:Y:S01]  /*2770*/  ULEA UR4, UR6, UR37, 0x4 ;  /* 0x0000002506047291 */ /* 0x000fe2000f8e20ff */
[----:B------:R-:W-:Y:S01]  /*2780*/  SEL R3, R6, R3, !P2 ;  /* 0x0000000306037207 */ /* 0x000fe20005000000 */
[----:B------:R-:W-:Y:S01]  /*2790*/  UIADD3 UR5, UPT, UPT, UR5, 0x80, URZ ;  /* 0x0000008005057890 */ /* 0x000fe2000fffe0ff */
[----:B-1----:R-:W-:Y:S01]  /*27a0*/  LEA R0, R11, UR37, 0x3 ;  /* 0x000000250b007c11 */ /* 0x002fe2000f8e18ff */
[----:B------:R-:W-:Y:S01]  /*27b0*/  UIADD3 UR4, UPT, UPT, UR4, 0x110, URZ ;  /* 0x0000011004047890 */ /* 0x000fe2000fffe0ff */
[----:B------:R-:W-:Y:S01]  /*27c0*/  SHF.L.U32 R5, R10, 0x1f, RZ ;  /* 0x0000001f0a057819 */ /* 0x000fe200000006ff */
[----:B------:R1:W-:Y:S01]  /*27d0*/  @!P2 SYNCS.ARRIVE.TRANS64.RED RZ, [R3+URZ], R4 ;  /* 0x0000000403ffa9a7 */ /* 0x0003e200080004ff */
[----:B------:R-:W-:Y:S01]  /*27e0*/  UIADD3 UR6, UPT, UPT, UR6, 0x1, URZ ;  /* 0x0000000106067890 */ /* 0x000fe2000fffe0ff */
[----:B------:R-:W-:-:S03]  /*27f0*/  VIADD R8, R8, 0x1 ;  /* 0x0000000108087836 */ /* 0x000fc60000000000 */
[----:B------:R-:W-:Y:S02]  /*2800*/  UISETP.NE.AND UP0, UPT, UR6, 0x2, UPT ;  /* 0x000000020600788c */ /* 0x000fe4000bf05270 */
[----:B------:R-:W-:Y:S06]  /*2810*/  UGETNEXTWORKID.BROADCAST [UR4], [UR5] ;  /* 0x00000000040073ca */ /* 0x000fec0008000100 */
[----:B------:R-:W-:Y:S01]  /*2820*/  USEL UR4, URZ, 0x1, UP0 ;  /* 0x00000001ff047887 */ /* 0x000fe20008000000 */
[----:B------:R-:W-:Y:S01]  /*2830*/  ISETP.NE.AND P0, PT, R8, 0x2, PT ;  /* 0x000000020800780c */ /* 0x000fe20003f05270 */
[----:B------:R-:W-:Y:S01]  /*2840*/  USEL UR6, UR6, URZ, UP0 ;  /* 0x000000ff06067287 */ /* 0x000fe20008000000 */
[----:B------:R-:W2:Y:S03]  /*2850*/  SYNCS.PHASECHK.TRANS64.TRYWAIT P1, [R0+URZ+0x80], R5 ;  /* 0x00008005000075a7 */ /* 0x000ea600080211ff */
[----:B------:R-:W-:Y:S01]  /*2860*/  LOP3.LUT R12, R12, UR4, RZ, 0x3c, !PT ;  /* 0x000000040c0c7c12 */ /* 0x000fe2000f8e3cff */
[----:B-12---:R-:W-:Y:S07]  /*2870*/  @!P1 BRA `(.L_x_42) ;  /* 0x0000005800c89947 */ /* 0x006fee0003800000 */
.L_x_141:
[C---:B------:R-:W-:Y:S01]  /*2880*/  LEA R4, R11.reuse, UR37, 0x4 ;  /* 0x000000250b047c11 */ /* 0x040fe2000f8e20ff */
[----:B-1----:R-:W-:Y:S01]  /*2890*/  VIADD R0, R0, 0x90 ;  /* 0x0000009000007836 */ /* 0x002fe20000000000 */
[----:B------:R-:W-:Y:S01]  /*28a0*/  SEL R8, R8, RZ, P0 ;  /* 0x000000ff08087207 */ /* 0x000fe20000000000 */
[----:B------:R-:W-:-:S03]  /*28b0*/  VIADD R11, R11, 0x1 ;  /* 0x000000010b0b7836 */ /* 0x000fc60000000000 */
[----:B------:R-:W1:Y:S01]  /*28c0*/  LDS.128 R4, [R4+0x110] ;  /* 0x0001100004047984 */ /* 0x000e620000000c00 */
[----:B------:R-:W-:Y:S02]  /*28d0*/  PRMT R0, RZ, 0x654, R0 ;  /* 0x00000654ff007816 */ /* 0x000fe40000000000 */
[C---:B------:R-:W-:Y:S01]  /*28e0*/  ISETP.NE.AND P1, PT, R11.reuse, 0x2, PT ;  /* 0x000000020b00780c */ /* 0x040fe20003f25270 */
[----:B------:R-:W-:Y:S01]  /*28f0*/  @!PT LDS RZ, [RZ] ;  /* 0x00000000fffff984 */ /* 0x000fe20000000800 */
[----:B------:R-:W-:Y:S01]  /*2900*/  @!PT LDS RZ, [RZ] ;  /* 0x00000000fffff984 */ /* 0x000fe20000000800 */
[----:B------:R-:W-:Y:S01]  /*2910*/  @!PT LDS RZ, [RZ] ;  /* 0x00000000fffff984 */ /* 0x000fe20000000800 */
[----:B------:R-:W-:Y:S01]  /*2920*/  @!PT LDS RZ, [RZ] ;  /* 0x00000000fffff984 */ /* 0x000fe20000000800 */
[----:B------:R2:W-:Y:S06]  /*2930*/  MEMBAR.ALL.CTA ;  /* 0x0000000000007992 */ /* 0x0005ec0000008000 */
[----:B--2---:R-:W2:Y:S01]  /*2940*/  FENCE.VIEW.ASYNC.S ;  /* 0x00000000000073c6 */ /* 0x004ea20000000000 */
[----:B------:R-:W-:Y:S01]  /*2950*/  SEL R11, R11, RZ, P1 ;  /* 0x000000ff0b0b7207 */ /* 0x000fe20000800000 */
[----:B--2---:R2:W-:Y:S01]  /*2960*/  SYNCS.ARRIVE.TRANS64.RED.A1T0 RZ, [R0+URZ], RZ ;  /* 0x000000ff00ff79a7 */ /* 0x0045e200081004ff */
[----:B-1----:R-:W-:-:S02]  /*2970*/  LOP3.LUT P3, RZ, R6, 0x1, RZ, 0xc0, !PT ;  /* 0x0000000106ff7812 */ /* 0x002fc4000786c0ff */
[----:B------:R-:W-:-:S04]  /*2980*/  SEL R5, RZ, 0x1, P1 ;  /* 0x00000001ff057807 */ /* 0x000fc80000800000 */
[----:B------:R-:W-:Y:S02]  /*2990*/  LOP3.LUT R10, R10, R5, RZ, 0x3c, !PT ;  /* 0x000000050a0a7212 */ /* 0x000fe400078e3cff */
[----:B--2---:R-:W-:-:S04]  /*29a0*/  SEL R0, RZ, 0x1, P0 ;  /* 0x00000001ff007807 */ /* 0x004fc80000000000 */
[----:B------:R-:W-:Y:S01]  /*29b0*/  LOP3.LUT R9, R9, R0, RZ, 0x3c, !PT ;  /* 0x0000000009097212 */ /* 0x000fe200078e3cff */
[----:B------:R-:W-:Y:S06]  /*29c0*/  @P3 BRA `(.L_x_43) ;  /* 0xfffffffc002c3947 */ /* 0x000fec000383ffff */
[----:B------:R-:W-:Y:S01]  /*29d0*/  ULEA UR5, UR6, UR37, 0x3 ;  /* 0x0000002506057291 */ /* 0x000fe2000f8e18ff */
[----:B------:R-:W-:-:S08]  /*29e0*/  SHF.L.U32 R3, R12, 0x1f, RZ ;  /* 0x0000001f0c037819 */ /* 0x000fd000000006ff */
[----:B------:R-:W1:Y:S02]  /*29f0*/  SYNCS.PHASECHK.TRANS64 P0, [UR5+0x90], R3 ;  /* 0x00009003ff0075a7 */ /* 0x000e640008001005 */
[----:B-1----:R-:W-:Y:S05]  /*2a00*/  @P0 BRA `(.L_x_44) ;  /* 0x0000000000080947 */ /* 0x002fea0003800000 */
[----:B------:R-:W1:Y:S02]  /*2a10*/  SYNCS.PHASECHK.TRANS64.TRYWAIT P0, [UR5+0x90], R3 ;  /* 0x00009003ff0075a7 */ /* 0x000e640008001105 */
[----:B-1----:R-:W-:Y:S05]  /*2a20*/  @!P0 BRA `(.L_x_45) ;  /* 0x0000005800708947 */ /* 0x002fea0003800000 */
.L_x_44:
[----:B------:R-:W-:-:S04]  /*2a30*/  UIADD3 UR4, UPT, UPT, UR6, 0x1, URZ ;  /* 0x0000000106047890 */ /* 0x000fc8000fffe0ff */
[----:B------:R-:W-:-:S04]  /*2a40*/  UISETP.NE.AND UP0, UPT, UR4, 0x2, UPT ;  /* 0x000000020400788c */ /* 0x000fc8000bf05270 */
[----:B------:R-:W-:Y:S02]  /*2a50*/  USEL UR7, URZ, 0x1, UP0 ;  /* 0x00000001ff077887 */ /* 0x000fe40008000000 */
[----:B------:R-:W-:-:S04]  /*2a60*/  USEL UR4, UR4, URZ, UP0 ;  /* 0x000000ff04047287 */ /* 0x000fc80008000000 */
[----:B------:R-:W-:Y:S01]  /*2a70*/  ULEA UR4, UR4, UR37, 0x3 ;  /* 0x0000002504047291 */ /* 0x000fe2000f8e18ff */
[----:B-1----:R-:W-:-:S04]  /*2a80*/  LOP3.LUT R3, R12, UR7, RZ, 0x3c, !PT ;  /* 0x000000070c037c12 */ /* 0x002fc8000f8e3cff */
[----:B------:R-:W-:-:S04]  /*2a90*/  SHF.L.U32 R0, R3, 0x1f, RZ ;  /* 0x0000001f03007819 */ /* 0x000fc800000006ff */
[----:B------:R-:W1:Y:S02]  /*2aa0*/  SYNCS.PHASECHK.TRANS64 P0, [UR4+0x90], R0 ;  /* 0x00009000ff0075a7 */ /* 0x000e640008001004 */
[----:B-1----:R-:W-:Y:S05]  /*2ab0*/  @P0 EXIT ;  /* 0x000000000000094d */ /* 0x002fea0003800000 */
[----:B------:R-:W-:Y:S02]  /*2ac0*/  SHF.L.U32 R3, R3, 0x1f, RZ ;  /* 0x0000001f03037819 */ /* 0x000fe400000006ff */
[----:B------:R-:W-:-:S07]  /*2ad0*/  MOV R0, UR4 ;  /* 0x0000000400007c02 */ /* 0x000fce0008000f00 */
.L_x_46:
[----:B-1----:R1:W2:Y:S02]  /*2ae0*/  SYNCS.PHASECHK.TRANS64.TRYWAIT P0, [R0+URZ+0x90], R3 ;  /* 0x00009003000075a7 */ /* 0x0022a400080011ff */
[----:B--2---:R-:W-:Y:S05]  /*2af0*/  @!P0 NANOSLEEP.SYNCS 0x989680 ;  /* 0x009896800000895d */ /* 0x004fea0003900000 */
[----:B------:R-:W2:Y:S02]  /*2b00*/  @!P0 SYNCS.PHASECHK.TRANS64 P0, [R0+URZ+0x90], R3 ;  /* 0x00009003000085a7 */ /* 0x000ea400080010ff */
[----:B--2---:R-:W-:Y:S05]  /*2b10*/  @P0 EXIT ;  /* 0x000000000000094d */ /* 0x004fea0003800000 */
[----:B------:R-:W-:Y:S05]  /*2b20*/  BRA `(.L_x_46) ;  /* 0xfffffffc00ec7947 */ /* 0x000fea000383ffff */
.L_x_39:
[----:B------:R-:W-:-:S09]  /*2b30*/  UISETP.NE.AND UP1, UPT, UR8, URZ, UPT ;  /* 0x000000ff0800728c */ /* 0x000fd2000bf25270 */
[----:B------:R-:W-:Y:S05]  /*2b40*/  BRA.U UP1, `(.L_x_47) ;  /* 0x00000011013c7547 */ /* 0x000fea000b800000 */
[----:B------:R-:W-:Y:S01]  /*2b50*/  UMOV UR4, 0x40 ;  /* 0x0000004000047882 */ /* 0x000fe20000000000 */
[----:B------:R-:W-:Y:S01]  /*2b60*/  NOP ;  /* 0x0000000000007918 */ /* 0x000fe20000000000 */
[----:B------:R-:W-:Y:S01]  /*2b70*/  ULEA UR4, UR37, UR4, 0x18 ;  /* 0x0000000425047291 */ /* 0x000fe2000f8ec0ff */
[----:B------:R-:W-:Y:S02]  /*2b80*/  UMOV UR5, 0x400 ;  /* 0x0000040000057882 */ /* 0x000fe40000000000 */
[----:B------:R-:W-:-:S06]  /*2b90*/  ULEA UR37, UR37, UR5, 0x18 ;  /* 0x0000000525257291 */ /* 0x000fcc000f8ec0ff */
[----:B------:R-:W1:Y:S02]  /*2ba0*/  LDS.U8 R0, [UR4+0x1c] ;  /* 0x00001c04ff007984 */ /* 0x000e640008000000 */
[----:B-1----:R-:W-:-:S13]  /*2bb0*/  ISETP.NE.AND P0, PT, R0, RZ, PT ;  /* 0x000000ff0000720c */ /* 0x002fda0003f05270 */
[----:B------:R-:W-:Y:S05]  /*2bc0*/  @P0 BRA `(.L_x_48) ;  /* 0x0000000000580947 */ /* 0x000fea0003800000 */
[----:B------:R-:W-:-:S13]  /*2bd0*/  ELECT P0, URZ, PT ;  /* 0x0000000000ff782f */ /* 0x000fda0003800000 */
[----:B------:R-:W-:Y:S05]  /*2be0*/  @!P0 BRA `(.L_x_49) ;  /* 0x0000000000608947 */ /* 0x000fea0003800000 */
[----:B------:R-:W-:Y:S01]  /*2bf0*/  UMOV UR5, 0x10 ;  /* 0x0000001000057882 */ /* 0x000fe20000000000 */
[----:B------:R-:W-:Y:S01]  /*2c00*/  HFMA2 R0, -RZ, RZ, 0, 5.9604644775390625e-08 ;  /* 0x00000001ff007431 */ /* 0x000fe200000001ff */
[----:B------:R-:W-:-:S03]  /*2c10*/  MOV R2, 0xffff ;  /* 0x0000ffff00027802 */ /* 0x000fc60000000f00 */
[----:B------:R-:W-:Y:S04]  /*2c20*/  DEPBAR.LE SB1, 0x36 ;  /* 0x00009d800000791a */ /* 0x000fe80000000000 */
[----:B------:R-:W1:Y:S02]  /*2c30*/  UTCATOMSWS.FIND_AND_SET.ALIGN UP0, UR5, UR5 ;  /* 0x00000005000575e3 */ /* 0x000e640008000800 */
[----:B-1----:R-:W-:Y:S01]  /*2c40*/  MOV R3, UR5 ;  /* 0x0000000500037c02 */ /* 0x002fe20008000f00 */
[----:B------:R-:W-:Y:S06]  /*2c50*/  BRA.U UP0, `(.L_x_50) ;  /* 0x0000000100187547 */ /* 0x000fec000b800000 */
.L_x_51:
[----:B------:R-:W-:Y:S05]  /*2c60*/  NANOSLEEP 0x64 ;  /* 0x000000640000795d */ /* 0x000fea0003800000 */
[----:B------:R-:W-:-:S05]  /*2c70*/  UMOV UR5, 0x10 ;  /* 0x0000001000057882 */ /* 0x000fca0000000000 */
[----:B------:R-:W-:Y:S04]  /*2c80*/  DEPBAR.LE SB1, 0x36 ;  /* 0x00009d800000791a */ /* 0x000fe80000000000 */
[----:B------:R-:W1:Y:S02]  /*2c90*/  UTCATOMSWS.FIND_AND_SET.ALIGN UP0, UR5, UR5 ;  /* 0x00000005000575e3 */ /* 0x000e640008000800 */
[----:B-1----:R-:W-:Y:S01]  /*2ca0*/  MOV R3, UR5 ;  /* 0x0000000500037c02 */ /* 0x002fe20008000f00 */
[----:B------:R-:W-:Y:S05]  /*2cb0*/  BRA.U !UP0, `(.L_x_51) ;  /* 0xfffffffd08e87547 */ /* 0x000fea000b83ffff */
.L_x_50:
[-C--:B------:R-:W-:Y:S02]  /*2cc0*/  SHF.L.U32 R2, R2, R3.reuse, RZ ;  /* 0x0000000302027219 */ /* 0x080fe400000006ff */
[----:B------:R-:W-:Y:S01]  /*2cd0*/  SHF.L.U32 R0, R0, R3, RZ ;  /* 0x0000000300007219 */ /* 0x000fe200000006ff */
[----:B------:R-:W-:Y:S02]  /*2ce0*/  IMAD.SHL.U32 R3, R3, 0x20, RZ ;  /* 0x0000002003037824 */ /* 0x000fe400078e00ff */
[----:B------:R1:W-:Y:S04]  /*2cf0*/  ATOMS.OR RZ, [UR4+0x14], R2 ;  /* 0x00001402ffff798c */ /* 0x0003e8000b000004 */
[----:B------:R1:W-:Y:S04]  /*2d00*/  ATOMS.OR RZ, [UR4+0x18], R0 ;  /* 0x00001800ffff798c */ /* 0x0003e8000b000004 */
[----:B------:R1:W-:Y:S01]  /*2d10*/  STS [UR37+0x130], R3 ;  /* 0x00013003ff007988 */ /* 0x0003e20008000825 */
[----:B------:R-:W-:Y:S05]  /*2d20*/  BRA `(.L_x_49) ;  /* 0x0000000000107947 */ /* 0x000fea0003800000 */
.L_x_48:
[----:B------:R-:W-:Y:S02]  /*2d30*/  MOV R0, 0xffffffff ;  /* 0xffffffff00007802 */ /* 0x000fe40000000f00 */
[----:B------:R-:W-:-:S03]  /*2d40*/  MOV R2, 0x2d70 ;  /* 0x00002d7000027802 */ /* 0x000fc60000000f00 */
[----:B------:R1:W-:Y:S04]  /*2d50*/  STS [UR37+0x130], R0 ;  /* 0x00013000ff007988 */ /* 0x0003e80008000825 */
[----:B-1-3-5:R-:W-:Y:S05]  /*2d60*/  CALL.REL.NOINC `($__internal_1_$__cuda_sm10x_tcgen05_guardrail_trap_phase_invalid_during_alloc) ;  /* 0x0000005c00b87944 */ /* 0x02afea0003c00000 */
.L_x_49:
[----:B------:R-:W-:Y:S05]  /*2d70*/  WARPSYNC.ALL ;  /* 0x0000000000007948 */ /* 0x000fea0003800000 */
[----:B------:R-:W2:Y:S01]  /*2d80*/  S2UR UR5, SR_CgaCtaId ;  /* 0x00000000000579c3 */ /* 0x000ea20000008800 */
[----:B------:R-:W-:Y:S01]  /*2d90*/  UMOV UR4, 0x400 ;  /* 0x0000040000047882 */ /* 0x000fe20000000000 */
[----:B------:R-:W-:-:S06]  /*2da0*/  NOP ;  /* 0x0000000000007918 */ /* 0x000fcc0000000000 */
[----:B------:R-:W-:Y:S06]  /*2db0*/  BAR.ARV 0x6, 0xa0 ;  /* 0x0182800000007b1d */ /* 0x000fec0000002000 */
[----:B------:R-:W4:Y:S01]  /*2dc0*/  LDCU UR7, c[0x0][0x38c] ;  /* 0x00007180ff0777ac */ /* 0x000f220008000800 */
[----:B------:R-:W-:Y:S01]  /*2dd0*/  IMAD.MOV.U32 R11, RZ, RZ, 0x1 ;  /* 0x00000001ff0b7424 */ /* 0x000fe200078e00ff */
[----:B------:R-:W-:Y:S01]  /*2de0*/  CS2R R8, SRZ ;  /* 0x0000000000087805 */ /* 0x000fe2000001ff00 */
[----:B------:R-:W-:Y:S01]  /*2df0*/  IMAD.MOV.U32 R10, RZ, RZ, RZ ;  /* 0x000000ffff0a7224 */ /* 0x000fe200078e00ff */
[----:B------:R-:W3:Y:S01]  /*2e00*/  LDCU UR6, c[0x0][0x38c] ;  /* 0x00007180ff0677ac */ /* 0x000ee20008000800 */
[----:B------:R-:W-:Y:S01]  /*2e10*/  UMOV UR15, URZ ;  /* 0x000000ff000f7c82 */ /* 0x000fe20008000000 */
[----:B------:R-:W-:Y:S01]  /*2e20*/  UMOV UR14, URZ ;  /* 0x000000ff000e7c82 */ /* 0x000fe20008000000 */
[----:B--2---:R-:W-:Y:S01]  /*2e30*/  ULEA UR5, UR5, UR4, 0x18 ;  /* 0x0000000405057291 */ /* 0x004fe2000f8ec0ff */
[----:B------:R-:W-:Y:S01]  /*2e40*/  UMOV UR32, 0x0 ;  /* 0x0000000000207882 */ /* 0x000fe20000000000 */
[----:B------:R-:W-:-:S02]  /*2e50*/  UMOV UR33, 0x4200490 ;  /* 0x0420049000217882 */ /* 0x000fc40000000000 */
[----:B------:R-:W-:Y:S02]  /*2e60*/  UIADD3 UR9, UPT, UPT, UR5, 0x4400, URZ ;  /* 0x0000440005097890 */ /* 0x000fe4000fffe0ff */
[----:B------:R-:W-:Y:S02]  /*2e70*/  UIADD3 UR10, UPT, UPT, UR5, 0x10400, URZ ;  /* 0x00010400050a7890 */ /* 0x000fe4000fffe0ff */
[----:B----4-:R-:W-:Y:S01]  /*2e80*/  UIADD3 UR7, UPT, UPT, UR7, 0x7f, URZ ;  /* 0x0000007f07077890 */ /* 0x010fe2000fffe0ff */
[----:B-1----:R-:W1:Y:S01]  /*2e90*/  LDS R0, [UR5+0x130] ;  /* 0x00013005ff007984 */ /* 0x002e620008000800 */
[----:B------:R-:W-:Y:S02]  /*2ea0*/  USHF.R.U32.HI UR9, URZ, 0x4, UR9 ;  /* 0x00000004ff097899 */ /* 0x000fe40008011609 */
[----:B------:R-:W-:Y:S02]  /*2eb0*/  USHF.R.S32.HI UR4, URZ, 0x1f, UR7 ;  /* 0x0000001fff047899 */ /* 0x000fe40008011407 */
[----:B------:R-:W-:-:S02]  /*2ec0*/  USHF.R.U32.HI UR10, URZ, 0x4, UR10 ;  /* 0x00000004ff0a7899 */ /* 0x000fc4000801160a */
[----:B------:R-:W-:Y:S02]  /*2ed0*/  ULEA.HI UR4, UR4, UR7, URZ, 0x7 ;  /* 0x0000000704047291 */ /* 0x000fe4000f8f38ff */
[----:B------:R-:W-:Y:S02]  /*2ee0*/  ULOP3.LUT UR9, UR9, 0x3fff, URZ, 0xc0, !UPT ;  /* 0x00003fff09097892 */ /* 0x000fe4000f8ec0ff */
[----:B------:R-:W-:Y:S02]  /*2ef0*/  USHF.R.S32.HI UR4, URZ, 0x7, UR4 ;  /* 0x00000007ff047899 */ /* 0x000fe40008011404 */
[----:B------:R-:W-:Y:S02]  /*2f00*/  ULOP3.LUT UR10, UR10, 0x3fff, URZ, 0xc0, !UPT ;  /* 0x00003fff0a0a7892 */ /* 0x000fe4000f8ec0ff */
[----:B------:R-:W-:Y:S01]  /*2f10*/  UISETP.LT.AND UP0, UPT, UR4, 0x1, UPT ;  /* 0x000000010400788c */ /* 0x000fe2000bf01270 */
[----:B------:R-:W-:Y:S01]  /*2f20*/  UMOV UR30, 0x0 ;  /* 0x00000000001e7882 */ /* 0x000fe20000000000 */
[----:B------:R-:W-:-:S02]  /*2f30*/  UMOV UR31, 0x4200490 ;  /* 0x04200490001f7882 */ /* 0x000fc40000000000 */
[----:B------:R-:W-:Y:S01]  /*2f40*/  USEL UR8, UR4, 0x1, !UP0 ;  /* 0x0000000104087887 */ /* 0x000fe2000c000000 */
[----:B------:R-:W-:Y:S01]  /*2f50*/  UMOV UR28, 0x0 ;  /* 0x00000000001c7882 */ /* 0x000fe20000000000 */
[----:B------:R-:W-:Y:S01]  /*2f60*/  UMOV UR29, 0x4200490 ;  /* 0x04200490001d7882 */ /* 0x000fe20000000000 */
[----:B------:R-:W-:Y:S01]  /*2f70*/  UMOV UR26, 0x0 ;  /* 0x00000000001a7882 */ /* 0x000fe20000000000 */
[----:B------:R-:W-:Y:S01]  /*2f80*/  UMOV UR27, 0x4200490 ;  /* 0x04200490001b7882 */ /* 0x000fe20000000000 */
[----:B------:R-:W-:Y:S01]  /*2f90*/  UMOV UR24, 0x0 ;  /* 0x0000000000187882 */ /* 0x000fe20000000000 */
[----:B------:R-:W-:Y:S01]  /*2fa0*/  UMOV UR25, 0x4200490 ;  /* 0x0420049000197882 */ /* 0x000fe20000000000 */
[----:B------:R-:W-:Y:S01]  /*2fb0*/  UMOV UR22, 0x0 ;  /* 0x0000000000167882 */ /* 0x000fe20000000000 */
[----:B------:R-:W-:Y:S01]  /*2fc0*/  UMOV UR23, 0x4200490 ;  /* 0x0420049000177882 */ /* 0x000fe20000000000 */
[----:B------:R-:W-:Y:S02]  /*2fd0*/  ULOP3.LUT UR9, UR9, 0x10000, URZ, 0xfc, !UPT ;  /* 0x0001000009097892 */ /* 0x000fe4000f8efcff */
[----:B------:R-:W-:-:S02]  /*2fe0*/  ULOP3.LUT UR10, UR10, 0x10000, URZ, 0xfc, !UPT ;  /* 0x000100000a0a7892 */ /* 0x000fc4000f8efcff */
[----:B------:R-:W-:Y:S02]  /*2ff0*/  UIADD3 UR8, UPT, UPT, -UR8, URZ, URZ ;  /* 0x000000ff08087290 */ /* 0x000fe4000fffe1ff */
[----:B---3--:R-:W-:Y:S01]  /*3000*/  UISETP.GE.AND UP3, UPT, UR6, 0x1, UPT ;  /* 0x000000010600788c */ /* 0x008fe2000bf66270 */
[----:B------:R-:W-:Y:S01]  /*3010*/  UMOV UR20, 0x0 ;  /* 0x0000000000147882 */ /* 0x000fe20000000000 */
[----:B------:R-:W-:Y:S01]  /*3020*/  UMOV UR21, 0x4200490 ;  /* 0x0420049000157882 */ /* 0x000fe20000000000 */
[----:B------:R-:W-:Y:S01]  /*3030*/  UMOV UR18, 0x0 ;  /* 0x0000000000127882 */ /* 0x000fe20000000000 */
[----:B-1----:R-:W-:Y:S01]  /*3040*/  R2UR UR16, R0 ;  /* 0x00000000001072ca */ /* 0x002fe200000e0000 */
[----:B------:R-:W-:-:S14]  /*3050*/  UMOV UR19, 0x4200490 ;  /* 0x0420049000137882 */ /* 0x000fdc0000000000 */
.L_x_58:
[----:B------:R-:W-:Y:S02]  /*3060*/  LEA R0, R10, UR5, 0x3 ;  /* 0x000000050a007c11 */ /* 0x000fe4000f8e18ff */
[----:B------:R-:W-:Y:S02]  /*3070*/  SHF.L.U32 R5, R9, 0x1f, RZ ;  /* 0x0000001f09057819 */ /* 0x000fe400000006ff */
[----:B------:R-:W-:Y:S01]  /*3080*/  PLOP3.LUT P0, PT, PT, PT, UP3, 0x80, 0x8 ;  /* 0x000000000008781c */ /* 0x000fe20003f0f038 */
[----:B------:R-:W-:Y:S01]  /*3090*/  VIADD R3, R0, 0x90 ;  /* 0x0000009000037836 */ /* 0x000fe20000000000 */
[----:B-1----:R-:W1:Y:S02]  /*30a0*/  SYNCS.PHASECHK.TRANS64.TRYWAIT P1, [R0+URZ+0x80], R5 ;  /* 0x00008005000075a7 */ /* 0x002e6400080211ff */
[----:B-1-3--:R-:W-:Y:S09]  /*30b0*/  @!P1 BRA `(.L_x_52) ;  /* 0x0000005000e49947 */ /* 0x00aff20003800000 */
.L_x_143:
[----:B------:R-:W-:Y:S01]  /*30c0*/  LEA R4, R10, UR5, 0x4 ;  /* 0x000000050a047c11 */ /* 0x000fe2000f8e20ff */
[----:B------:R-:W-:Y:S01]  /*30d0*/  @UP3 ULEA UR7, UR14, UR5, 0x3 ;  /* 0x000000050e073291 */ /* 0x000fe2000f8e18ff */
[----:B------:R-:W-:Y:S01]  /*30e0*/  PLOP3.LUT P2, PT, PT, PT, PT, 0x80, 0x8 ;  /* 0x000000000008781c */ /* 0x000fe20003f4f070 */
[----:B------:R-:W-:Y:S01]  /*30f0*/  ULEA UR6, UR15, UR5, 0x3 ;  /* 0x000000050f067291 */ /* 0x000fe2000f8e18ff */
[----:B------:R-:W-:Y:S01]  /*3100*/  PRMT R3, RZ, 0x654, R3 ;  /* 0x00000654ff037816 */ /* 0x000fe20000000003 */
[----:B------:R-:W-:Y:S01]  /*3110*/  ULEA.HI UR11, UR15, UR15, URZ, 0x1 ;  /* 0x0000000f0f0b7291 */ /* 0x000fe2000f8f08ff */
[----:B-1----:R-:W1:Y:S01]  /*3120*/  LDS.128 R4, [R4+0x110] ;  /* 0x0001100004047984 */ /* 0x002e620000000c00 */
[----:B------:R-:W-:Y:S02]  /*3130*/  @P0 SHF.L.U32 R2, R8, 0x1f, RZ ;  /* 0x0000001f08020819 */ /* 0x000fe400000006ff */
[----:B------:R-:W-:Y:S01]  /*3140*/  SHF.L.U32 R0, R11, 0x1f, RZ ;  /* 0x0000001f0b007819 */ /* 0x000fe200000006ff */
[----:B------:R-:W-:Y:S01]  /*3150*/  @!PT LDS RZ, [RZ] ;  /* 0x00000000fffff984 */ /* 0x000fe20000000800 */
[----:B------:R-:W-:Y:S01]  /*3160*/  @!PT LDS RZ, [RZ] ;  /* 0x00000000fffff984 */ /* 0x000fe20000000800 */
[----:B------:R-:W-:Y:S01]  /*3170*/  @!PT LDS RZ, [RZ] ;  /* 0x00000000fffff984 */ /* 0x000fe20000000800 */
[----:B------:R-:W-:Y:S01]  /*3180*/  @!PT LDS RZ, [RZ] ;  /* 0x00000000fffff984 */ /* 0x000fe20000000800 */
[----:B------:R2:W-:Y:S06]  /*3190*/  MEMBAR.ALL.CTA ;  /* 0x0000000000007992 */ /* 0x0005ec0000008000 */
[----:B--2---:R-:W2:Y:S02]  /*31a0*/  FENCE.VIEW.ASYNC.S ;  /* 0x00000000000073c6 */ /* 0x004ea40000000000 */
[----:B--2---:R2:W-:Y:S01]  /*31b0*/  SYNCS.ARRIVE.TRANS64.RED.A1T0 RZ, [R3+URZ], RZ ;  /* 0x000000ff03ff79a7 */ /* 0x0045e200081004ff */
[----:B------:R2:W3:Y:S01]  /*31c0*/  @P0 SYNCS.PHASECHK.TRANS64.TRYWAIT P2, [UR7], R2 ;  /* 0x00000002ff0005a7 */ /* 0x0004e20008041107 */
[----:B------:R-:W-:-:S02]  /*31d0*/  USHF.L.U32 UR7, UR11, 0x6, URZ ;  /* 0x000000060b077899 */ /* 0x000fc400080006ff */
[----:B------:R-:W-:Y:S01]  /*31e0*/  ULOP3.LUT UR11, UR11, 0xffe, URZ, 0xc0, !UPT ;  /* 0x00000ffe0b0b7892 */ /* 0x000fe2000f8ec0ff */
[----:B-1----:R-:W-:Y:S01]  /*31f0*/  LOP3.LUT P1, RZ, R6, 0x1, RZ, 0xc0, !PT ;  /* 0x0000000106ff7812 */ /* 0x002fe2000782c0ff */
[----:B------:R-:W-:Y:S02]  /*3200*/  ULOP3.LUT UR7, UR7, 0xffffff80, URZ, 0xc0, !UPT ;  /* 0xffffff8007077892 */ /* 0x000fe4000f8ec0ff */
[----:B------:R-:W-:Y:S02]  /*3210*/  UIADD3 UR11, UPT, UPT, -UR11, UR15, URZ ;  /* 0x0000000f0b0b7290 */ /* 0x000fe4000fffe1ff */
[----:B------:R-:W-:-:S04]  /*3220*/  UIADD3 UR7, UPT, UPT, UR16, UR7, URZ ;  /* 0x0000000710077290 */ /* 0x000fc8000fffe0ff */
[----:B------:R-:W-:Y:S01]  /*3230*/  ULEA UR7, UR11, UR7, 0x14 ;  /* 0x000000070b077291 */ /* 0x000fe2000f8ea0ff */
[----:B------:R-:W1:Y:S02]  /*3240*/  SYNCS.PHASECHK.TRANS64.TRYWAIT P0, [UR6+0xc0], R0 ;  /* 0x0000c000ff0075a7 */ /* 0x000e640008001106 */
[----:B-123--:R-:W-:Y:S09]  /*3250*/  @!P0 BRA `(.L_x_53) ;  /* 0x0000005000908947 */ /* 0x00eff20003800000 */
.L_x_145:
[----:B------:R-:W-:Y:S01]  /*3260*/  IADD3 R10, PT, PT, R10, 0x1, RZ ;  /* 0x000000010a0a7810 */ /* 0x000fe20007ffe0ff */
[----:B------:R-:W-:Y:S06]  /*3270*/  BRA.U !UP3, `(.L_x_54) ;  /* 0x000000050b107547 */ /* 0x000fec000b800000 */
[----:B------:R-:W-:Y:S01]  /*3280*/  UPLOP3.LUT UP4, UPT, UPT, UPT, UPT, 0x40, 0x4 ;  /* 0x000000000004789c */ /* 0x000fe20003f8e870 */
[----:B------:R-:W-:Y:S01]  /*3290*/  UMOV UR13, UR8 ;  /* 0x00000008000d7c82 */ /* 0x000fe20008000000 */
[----:B------:R-:W-:Y:S01]  /*32a0*/  UMOV UR12, UR4 ;  /* 0x00000004000c7c82 */ /* 0x000fe20008000000 */
[----:B------:R-:W-:-:S08]  /*32b0*/  UMOV UR17, UR14 ;  /* 0x0000000e00117c82 */ /* 0x000fd00008000000 */
.L_x_57:
[----:B------:R-:W-:Y:S02]  /*32c0*/  UIADD3 UR13, UPT, UPT, UR13, 0x1, URZ ;  /* 0x000000010d0d7890 */ /* 0x000fe4000fffe0ff */
[----:B--2---:R-:W-:Y:S02]  /*32d0*/  ULEA UR11, UR17, UR5, 0x3 ;  /* 0x00000005110b7291 */ /* 0x004fe4000f8e18ff */
[----:B------:R-:W-:Y:S01]  /*32e0*/  UISETP.NE.AND UP0, UPT, UR13, URZ, UPT ;  /* 0x000000ff0d00728c */ /* 0x000fe2000bf05270 */
[----:B---3--:R-:W-:Y:S10]  /*32f0*/  @P2 BRA `(.L_x_55) ;  /* 0x00000000000c2947 */ /* 0x008ff40003800000 */
[----:B-1----:R-:W-:Y:S04]  /*3300*/  SHF.L.U32 R3, R8, 0x1f, RZ ;  /* 0x0000001f08037819 */ /* 0x002fe800000006ff */
[----:B------:R-:W1:Y:S02]  /*3310*/  SYNCS.PHASECHK.TRANS64.TRYWAIT P0, [UR11], R3 ;  /* 0x00000003ff0075a7 */ /* 0x000e64000800110b */
[----:B-1----:R-:W-:Y:S05]  /*3320*/  @!P0 BRA `(.L_x_56) ;  /* 0x0000005000748947 */ /* 0x002fea0003800000 */
.L_x_55:
[----:B------:R-:W-:Y:S01]  /*3330*/  UISETP.NE.AND UP1, UPT, UR12, 0x1, UPT ;  /* 0x000000010c00788c */ /* 0x000fe2000bf25270 */
[----:B------:R-:W-:Y:S01]  /*3340*/  PLOP3.LUT P2, PT, PT, PT, PT, 0x80, 0x8 ;  /* 0x000000000008781c */ /* 0x000fe20003f4f070 */
[----:B------:R-:W-:Y:S02]  /*3350*/  UIADD3 UR14, UPT, UPT, UR17, 0x1, URZ ;  /* 0x00000001110e7890 */ /* 0x000fe4000fffe0ff */
[----:B------:R-:W-:Y:S02]  /*3360*/  ULEA UR64, UR17, UR10, 0xb ;  /* 0x0000000a11407291 */ /* 0x000fe4000f8e58ff */
[----:B------:R-:W-:Y:S01]  /*3370*/  UISETP.NE.AND UP2, UPT, UR14, 0x3, UPT ;  /* 0x000000030e00788c */ /* 0x000fe2000bf45270 */
[----:B------:R-:W-:Y:S01]  /*3380*/  PLOP3.LUT P0, PT, PT, PT, UP1, 0x80, 0x8 ;  /* 0x000000000008781c */ /* 0x000fe20003f0f018 */
[----:B------:R-:W-:Y:S02]  /*3390*/  ULEA UR62, UR17, UR9, 0xa ;  /* 0x00000009113e7291 */ /* 0x000fe4000f8e50ff */
[----:B------:R-:W-:Y:S02]  /*33a0*/  USEL UR35, URZ, 0x1, UP2 ;  /* 0x00000001ff237887 */ /* 0x000fe40009000000 */
[----:B------:R-:W-:Y:S02]  /*33b0*/  USEL UR14, UR14, URZ, UP2 ;  /* 0x000000ff0e0e7287 */ /* 0x000fe40009000000 */
[----:B------:R-:W-:Y:S02]  /*33c0*/  UIADD3 UR60, UPT, UPT, UR64, 0x2, URZ ;  /* 0x00000002403c7890 */ /* 0x000fe4000fffe0ff */
[----:B------:R-:W-:Y:S01]  /*33d0*/  @UP1 ULEA UR34, UR14, UR5, 0x3 ;  /* 0x000000050e221291 */ /* 0x000fe2000f8e18ff */
[----:B------:R-:W-:Y:S01]  /*33e0*/  LOP3.LUT R8, R8, UR35, RZ, 0x3c, !PT ;  /* 0x0000002308087c12 */ /* 0x000fe2000f8e3cff */
[----:B------:R-:W-:Y:S02]  /*33f0*/  UIADD3 UR58, UPT, UPT, UR62, 0x2, URZ ;  /* 0x000000023e3a7890 */ /* 0x000fe4000fffe0ff */
[----:B------:R-:W-:Y:S01]  /*3400*/  UIADD3 UR56, UPT, UPT, UR64, 0x4, URZ ;  /* 0x0000000440387890 */ /* 0x000fe2000fffe0ff */
[----:B-1----:R-:W-:Y:S01]  /*3410*/  @P0 SHF.L.U32 R0, R8, 0x1f, RZ ;  /* 0x0000001f08000819 */ /* 0x002fe200000006ff */
[----:B------:R-:W-:Y:S02]  /*3420*/  UIADD3 UR54, UPT, UPT, UR62, 0x4, URZ ;  /* 0x000000043e367890 */ /* 0x000fe4000fffe0ff */
[----:B------:R-:W-:Y:S01]  /*3430*/  UIADD3 UR52, UPT, UPT, UR64, 0x6, URZ ;  /* 0x0000000640347890 */ /* 0x000fe2000fffe0ff */
[----:B------:R2:W3:Y:S01]  /*3440*/  @P0 SYNCS.PHASECHK.TRANS64.TRYWAIT P2, [UR34], R0 ;  /* 0x00000000ff0005a7 */ /* 0x0004e20008041122 */
[----:B------:R-:W-:Y:S02]  /*3450*/  UIADD3 UR50, UPT, UPT, UR62, 0x6, URZ ;  /* 0x000000063e327890 */ /* 0x000fe4000fffe0ff */
        /* <DEDUP_REMOVED lines=9> */
[----:B------:R-:W-:Y:S01]  /*34f0*/  UIADD3 UR12, UPT, UPT, UR12, -0x1, URZ ;  /* 0xffffffff0c0c7890 */ /* 0x000fe2000fffe0ff */
[----:B------:R-:W-:Y:S01]  /*3500*/  UMOV UR65, 0x40004040 ;  /* 0x4000404000417882 */ /* 0x000fe20000000000 */
[----:B------:R-:W-:Y:S01]  /*3510*/  UMOV UR63, 0x40004040 ;  /* 0x40004040003f7882 */ /* 0x000fe20000000000 */
[----:B------:R-:W-:Y:S01]  /*3520*/  UMOV UR61, 0x40004040 ;  /* 0x40004040003d7882 */ /* 0x000fe20000000000 */
[----:B------:R2:W-:Y:S01]  /*3530*/  UTCHMMA gdesc[UR62], gdesc[UR64], tmem[UR7], tmem[UR32], idesc[UR33], UP4 ;  /* 0x00ff20403e0075ea */ /* 0x0005e2000a000007 */
[----:B------:R-:W-:Y:S01]  /*3540*/  UPLOP3.LUT UP4, UPT, UPT, UPT, UPT, 0x80, 0x8 ;  /* 0x000000000008789c */ /* 0x000fe20003f8f070 */
[----:B------:R-:W-:Y:S01]  /*3550*/  UMOV UR59, 0x40004040 ;  /* 0x40004040003b7882 */ /* 0x000fe20000000000 */
[----:B------:R-:W-:Y:S01]  /*3560*/  UMOV UR57, 0x40004040 ;  /* 0x4000404000397882 */ /* 0x000fe20000000000 */
[----:B------:R2:W-:Y:S01]  /*3570*/  UTCHMMA gdesc[UR58], gdesc[UR60], tmem[UR7], tmem[UR30], idesc[UR31], UPT ;  /* 0x00ff1e3c3a0075ea */ /* 0x0005e2000b800007 */
        /* <DEDUP_REMOVED lines=14> */
[----:B------:R-:W-:Y:S01]  /*3660*/  UMOV UR35, 0x40004040 ;  /* 0x4000404000237882 */ /* 0x000fe20000000000 */
[----:B------:R2:W-:Y:S01]  /*3670*/  UTCHMMA gdesc[UR38], gdesc[UR40], tmem[UR7], tmem[UR20], idesc[UR21], UPT ;  /* 0x00ff1428260075ea */ /* 0x0005e2000b800007 */
[----:B------:R2:W-:Y:S01]  /*3680*/  UTCHMMA gdesc[UR34], gdesc[UR36], tmem[UR7], tmem[UR18], idesc[UR19], UPT ;  /* 0x00ff1224220075ea */ /* 0x0005e2000b800007 */
[----:B------:R2:W-:Y:S01]  /*3690*/  UTCBAR [UR11], URZ ;  /* 0x000000ff0b0073e9 */ /* 0x0005e200080000ff */
[----:B------:R-:W-:Y:S01]  /*36a0*/  UMOV UR17, UR14 ;  /* 0x0000000e00117c82 */ /* 0x000fe20008000000 */
[----:B------:R-:W-:Y:S05]  /*36b0*/  BRA.U UP0, `(.L_x_57) ;  /* 0xfffffffd00007547 */ /* 0x000fea000b83ffff */
.L_x_54:
[----:B------:R-:W-:Y:S01]  /*36c0*/  UIADD3 UR15, UPT, UPT, UR15, 0x1, URZ ;  /* 0x000000010f0f7890 */ /* 0x000fe2000fffe0ff */
[C---:B------:R-:W-:Y:S01]  /*36d0*/  ISETP.NE.AND P0, PT, R10.reuse, 0x2, PT ;  /* 0x000000020a00780c */ /* 0x040fe20003f05270 */
[----:B--2---:R-:W-:Y:S02]  /*36e0*/  UIADD3 UR7, UPT, UPT, UR6, 0xa0, URZ ;  /* 0x000000a006077890 */ /* 0x004fe4000fffe0ff */
[----:B------:R-:W-:Y:S01]  /*36f0*/  UISETP.NE.AND UP0, UPT, UR15, 0x4, UPT ;  /* 0x000000040f00788c */ /* 0x000fe2000bf05270 */
[----:B-1----:R-:W-:Y:S02]  /*3700*/  SEL R0, RZ, 0x1, P0 ;  /* 0x00000001ff007807 */ /* 0x002fe40000000000 */
[----:B------:R-:W-:Y:S01]  /*3710*/  SEL R10, R10, RZ, P0 ;  /* 0x000000ff0a0a7207 */ /* 0x000fe20000000000 */
[----:B------:R-:W-:Y:S01]  /*3720*/  USEL UR6, URZ, 0x1, UP0 ;  /* 0x00000001ff067887 */ /* 0x000fe20008000000 */
[----:B------:R-:W-:Y:S01]  /*3730*/  LOP3.LUT R9, R9, R0, RZ, 0x3c, !PT ;  /* 0x0000000009097212 */ /* 0x000fe200078e3cff */
[----:B------:R-:W-:Y:S01]  /*3740*/  USEL UR15, UR15, URZ, UP0 ;  /* 0x000000ff0f0f7287 */ /* 0x000fe20008000000 */
[----:B------:R1:W-:Y:S03]  /*3750*/  UTCBAR [UR7], URZ ;  /* 0x000000ff070073e9 */ /* 0x0003e600080000ff */
[----:B------:R-:W-:Y:S01]  /*3760*/  LOP3.LUT R11, R11, UR6, RZ, 0x3c, !PT ;  /* 0x000000060b0b7c12 */ /* 0x000fe2000f8e3cff */
[----:B------:R-:W-:Y:S07]  /*3770*/  @P1 BRA `(.L_x_58) ;  /* 0xfffffff800381947 */ /* 0x000fee000383ffff */
[----:B------:R-:W2:Y:S01]  /*3780*/  S2UR UR4, SR_CgaCtaId ;  /* 0x00000000000479c3 */ /* 0x000ea20000008800 */
[----:B------:R-:W-:Y:S01]  /*3790*/  ELECT P0, URZ, PT ;  /* 0x0000000000ff782f */ /* 0x000fe20003800000 */
[----:B------:R-:W-:Y:S01]  /*37a0*/  IMAD.MOV.U32 R0, RZ, RZ, 0x1 ;  /* 0x00000001ff007424 */ /* 0x000fe200078e00ff */
[----:B------:R-:W-:Y:S01]  /*37b0*/  UIADD3 UR5, UPT, UPT, UR5, 0xc0, URZ ;  /* 0x000000c005057890 */ /* 0x000fe2000fffe0ff */
[----:B------:R-:W-:Y:S01]  /*37c0*/  SHF.L.U32 R3, R11, 0x1f, RZ ;  /* 0x0000001f0b037819 */ /* 0x000fe200000006ff */
[----:B------:R-:W-:-:S03]  /*37d0*/  UMOV UR6, 0x40 ;  /* 0x0000004000067882 */ /* 0x000fc60000000000 */
[----:B------:R-:W-:Y:S01]  /*37e0*/  UVIRTCOUNT.DEALLOC.SMPOOL 0x80 ;  /* 0x000000800000784c */ /* 0x000fe20000000000 */
[----:B--2---:R-:W-:Y:S02]  /*37f0*/  ULEA UR4, UR4, UR6, 0x18 ;  /* 0x0000000604047291 */ /* 0x004fe4000f8ec0ff */
[----:B------:R-:W-:-:S07]  /*3800*/  ULEA UR6, UR15, UR5, 0x3 ;  /* 0x000000050f067291 */ /* 0x000fce000f8e18ff */
[----:B------:R2:W-:Y:S02]  /*3810*/  @P0 STS.U8 [UR4+0x1c], R0 ;  /* 0x00001c00ff000988 */ /* 0x0005e40008000004 */
[----:B------:R-:W4:Y:S02]  /*3820*/  SYNCS.PHASECHK.TRANS64.TRYWAIT P0, [UR6], R3 ;  /* 0x00000003ff0075a7 */ /* 0x000f240008001106 */
[----:B--2-4-:R-:W-:Y:S05]  /*3830*/  @!P0 BRA `(.L_x_59) ;  /* 0x0000004c00488947 */ /* 0x014fea0003800000 */
.L_x_148:
[----:B-1----:R-:W-:-:S04]  /*3840*/  UIADD3 UR7, UPT, UPT, UR15, 0x1, URZ ;  /* 0x000000010f077890 */ /* 0x002fc8000fffe0ff */
[----:B------:R-:W-:-:S04]  /*3850*/  UISETP.NE.AND UP0, UPT, UR7, 0x4, UPT ;  /* 0x000000040700788c */ /* 0x000fc8000bf05270 */
[----:B------:R-:W-:Y:S02]  /*3860*/  USEL UR8, URZ, 0x1, UP0 ;  /* 0x00000001ff087887 */ /* 0x000fe40008000000 */
[----:B------:R-:W-:-:S04]  /*3870*/  USEL UR7, UR7, URZ, UP0 ;  /* 0x000000ff07077287 */ /* 0x000fc80008000000 */
[----:B------:R-:W-:Y:S01]  /*3880*/  ULEA UR6, UR7, UR5, 0x3 ;  /* 0x0000000507067291 */ /* 0x000fe2000f8e18ff */
[----:B------:R-:W-:-:S04]  /*3890*/  LOP3.LUT R2, R11, UR8, RZ, 0x3c, !PT ;  /* 0x000000080b027c12 */ /* 0x000fc8000f8e3cff */
[----:B--2---:R-:W-:-:S04]  /*38a0*/  SHF.L.U32 R3, R2, 0x1f, RZ ;  /* 0x0000001f02037819 */ /* 0x004fc800000006ff */
[----:B------:R-:W1:Y:S02]  /*38b0*/  SYNCS.PHASECHK.TRANS64.TRYWAIT P0, [UR6], R3 ;  /* 0x00000003ff0075a7 */ /* 0x000e640008001106 */
[----:B-1----:R-:W-:Y:S05]  /*38c0*/  @!P0 BRA `(.L_x_60) ;  /* 0x0000004c003c8947 */ /* 0x002fea0003800000 */
.L_x_150:
        /* <DEDUP_REMOVED lines=9> */
.L_x_152:
[----:B------:R-:W-:-:S04]  /*3960*/  UIADD3 UR7, UPT, UPT, UR7, 0x1, URZ ;  /* 0x0000000107077890 */ /* 0x000fc8000fffe0ff */
[----:B------:R-:W-:-:S04]  /*3970*/  UISETP.NE.AND UP0, UPT, UR7, 0x4, UPT ;  /* 0x000000040700788c */ /* 0x000fc8000bf05270 */
[----:B------:R-:W-:Y:S02]  /*3980*/  USEL UR6, URZ, 0x1, UP0 ;  /* 0x00000001ff067887 */ /* 0x000fe40008000000 */
[----:B------:R-:W-:-:S04]  /*3990*/  USEL UR7, UR7, URZ, UP0 ;  /* 0x000000ff07077287 */ /* 0x000fc80008000000 */
[----:B------:R-:W-:Y:S01]  /*39a0*/  ULEA UR7, UR7, UR5, 0x3 ;  /* 0x0000000507077291 */ /* 0x000fe2000f8e18ff */
[----:B-1----:R-:W-:-:S04]  /*39b0*/  LOP3.LUT R3, R2, UR6, RZ, 0x3c, !PT ;  /* 0x0000000602037c12 */ /* 0x002fc8000f8e3cff */
[----:B------:R-:W-:-:S04]  /*39c0*/  SHF.L.U32 R3, R3, 0x1f, RZ ;  /* 0x0000001f03037819 */ /* 0x000fc800000006ff */
[----:B------:R-:W1:Y:S02]  /*39d0*/  SYNCS.PHASECHK.TRANS64.TRYWAIT P0, [UR7], R3 ;  /* 0x00000003ff0075a7 */ /* 0x000e640008001107 */
[----:B-1----:R-:W-:Y:S05]  /*39e0*/  @!P0 BRA `(.L_x_62) ;  /* 0x0000004c00248947 */ /* 0x002fea0003800000 */
.L_x_154:
[----:B------:R-:W-:Y:S01]  /*39f0*/  NOP ;  /* 0x0000000000007918 */ /* 0x000fe20000000000 */
[----:B-1----:R-:W1:Y:S01]  /*3a00*/  LDS R0, [UR4+0x14] ;  /* 0x00001404ff007984 */ /* 0x002e620008000800 */
[----:B------:R-:W-:Y:S01]  /*3a10*/  ULOP3.LUT UR6, UR16, 0xffff, URZ, 0xc0, !UPT ;  /* 0x0000ffff10067892 */ /* 0x000fe2000f8ec0ff */
[----:B------:R-:W-:Y:S01]  /*3a20*/  UMOV UR8, 0xffff ;  /* 0x0000ffff00087882 */ /* 0x000fe20000000000 */
[----:B------:R-:W-:Y:S02]  /*3a30*/  UMOV UR5, 0x1 ;  /* 0x0000000100057882 */ /* 0x000fe40000000000 */
[----:B------:R-:W-:-:S04]  /*3a40*/  USHF.R.U32.HI UR6, URZ, 0x5, UR6 ;  /* 0x00000005ff067899 */ /* 0x000fc80008011606 */
[----:B------:R-:W-:Y:S02]  /*3a50*/  USHF.L.U32 UR8, UR8, UR6, URZ ;  /* 0x0000000608087299 */ /* 0x000fe400080006ff */
[----:B------:R-:W-:-:S04]  /*3a60*/  USHF.L.U32 UR5, UR5, UR6, URZ ;  /* 0x0000000605057299 */ /* 0x000fc800080006ff */
[----:B-1----:R-:W-:-:S04]  /*3a70*/  LOP3.LUT R0, R0, UR8, RZ, 0xc0, !PT ;  /* 0x0000000800007c12 */ /* 0x002fc8000f8ec0ff */
[----:B------:R-:W-:-:S13]  /*3a80*/  ISETP.NE.AND P0, PT, R0, UR8, PT ;  /* 0x0000000800007c0c */ /* 0x000fda000bf05270 */
[----:B------:R-:W-:Y:S05]  /*3a90*/  @P0 BRA `(.L_x_63) ;  /* 0x0000000000580947 */ /* 0x000fea0003800000 */
[----:B------:R-:W1:Y:S02]  /*3aa0*/  LDS R0, [UR4+0x18] ;  /* 0x00001804ff007984 */ /* 0x000e640008000800 */
[----:B-1----:R-:W-:-:S04]  /*3ab0*/  LOP3.LUT R0, R0, UR5, RZ, 0xc0, !PT ;  /* 0x0000000500007c12 */ /* 0x002fc8000f8ec0ff */
[----:B------:R-:W-:-:S13]  /*3ac0*/  ISETP.NE.AND P0, PT, R0, UR5, PT ;  /* 0x0000000500007c0c */ /* 0x000fda000bf05270 */
[----:B------:R-:W-:Y:S05]  /*3ad0*/  @P0 BRA `(.L_x_64) ;  /* 0x00000000003c0947 */ /* 0x000fea0003800000 */
[----:B------:R-:W1:Y:S01]  /*3ae0*/  S2R R2, SR_LANEID ;  /* 0x0000000000027919 */ /* 0x000e620000000000 */
[----:B------:R-:W-:Y:S01]  /*3af0*/  ULOP3.LUT UR8, URZ, UR8, URZ, 0x33, !UPT ;  /* 0x00000008ff087292 */ /* 0x000fe2000f8e33ff */
[----:B------:R-:W-:Y:S01]  /*3b00*/  LOP3.LUT R4, RZ, UR5, RZ, 0x33, !PT ;  /* 0x00000005ff047c12 */ /* 0x000fe2000f8e33ff */
[----:B------:R-:W-:Y:S02]  /*3b10*/  VOTEU.ANY UR7, UPT, PT ;  /* 0x0000000000077886 */ /* 0x000fe400038e0100 */
[----:B------:R-:W-:Y:S01]  /*3b20*/  UFLO.U32 UR7, UR7 ;  /* 0x00000007000772bd */ /* 0x000fe200080e0000 */
[----:B------:R-:W2:Y:S01]  /*3b30*/  REDUX UR5, R4 ;  /* 0x00000000040573c4 */ /* 0x000ea20000000000 */
[----:B------:R-:W-:-:S06]  /*3b40*/  IMAD.U32 R0, RZ, RZ, UR8 ;  /* 0x00000008ff007e24 */ /* 0x000fcc000f8e00ff */
[----:B------:R4:W-:Y:S01]  /*3b50*/  UTCATOMSWS.AND URZ, UR8 ;  /* 0x0000000800ff79e3 */ /* 0x0009e20008000000 */
[----:B------:R-:W3:Y:S01]  /*3b60*/  REDUX UR6, R0 ;  /* 0x00000000000673c4 */ /* 0x000ee20000000000 */
[----:B-1----:R-:W-:Y:S01]  /*3b70*/  ISETP.EQ.U32.AND P0, PT, R2, UR7, PT ;  /* 0x0000000702007c0c */ /* 0x002fe2000bf02070 */
[----:B--2---:R-:W-:Y:S01]  /*3b80*/  IMAD.U32 R2, RZ, RZ, UR5 ;  /* 0x00000005ff027e24 */ /* 0x004fe2000f8e00ff */
[----:B---3--:R-:W-:-:S11]  /*3b90*/  MOV R3, UR6 ;  /* 0x0000000600037c02 */ /* 0x008fd60008000f00 */
[----:B------:R4:W-:Y:S04]  /*3ba0*/  @P0 ATOMS.AND RZ, [UR4+0x14], R3 ;  /* 0x00001403ffff098c */ /* 0x0009e8000a800004 */
[----:B------:R4:W-:Y:S01]  /*3bb0*/  @P0 ATOMS.AND RZ, [UR4+0x18], R2 ;  /* 0x00001802ffff098c */ /* 0x0009e2000a800004 */
[----:B------:R-:W-:Y:S05]  /*3bc0*/  BRA `(.L_x_65) ;  /* 0x0000000000147947 */ /* 0x000fea0003800000 */
.L_x_64:
[----:B------:R-:W-:Y:S02]  /*3bd0*/  MOV R2, 0x3bf0 ;  /* 0x00003bf000027802 */ /* 0x000fe40000000f00 */
[----:B---3-5:R-:W-:Y:S05]  /*3be0*/  CALL.REL.NOINC `($__internal_0_$__cuda_sm10x_tcgen05_guardrail_trap_col_being_dealloced_not_returned_by_alloc) ;  /* 0x00000050000c7944 */ /* 0x028fea0003c00000 */
[----:B------:R-:W-:Y:S05]  /*3bf0*/  BRA `(.L_x_65) ;  /* 0x0000000000087947 */ /* 0x000fea0003800000 */
.L_x_63:
[----:B------:R-:W-:Y:S02]  /*3c00*/  MOV R2, 0x3c20 ;  /* 0x00003c2000027802 */ /* 0x000fe40000000f00 */
[----:B---3-5:R-:W-:Y:S05]  /*3c10*/  CALL.REL.NOINC `($__internal_2_$__cuda_sm10x_tcgen05_guardrail_trap_unallocated_columns_being_dealloced) ;  /* 0x0000005000187944 */ /* 0x028fea0003c00000 */
.L_x_65:
[----:B------:R-:W-:Y:S01]  /*3c20*/  NOP ;  /* 0x0000000000007918 */ /* 0x000fe20000000000 */
[----:B----4-:R-:W-:Y:S05]  /*3c30*/  EXIT ;  /* 0x000000000000794d */ /* 0x010fea0003800000 */
.L_x_47:
[----:B------:R-:W-:-:S09]  /*3c40*/  UISETP.NE.OR UP2, UPT, UR8, 0x3, !UP2 ;  /* 0x000000030800788c */ /* 0x000fd2000d745670 */
[----:B------:R-:W-:Y:S05]  /*3c50*/  BRA.U UP2, `(.L_x_66) ;  /* 0x0000001102147547 */ /* 0x000fea000b800000 */
[----:B------:R-:W1:Y:S01]  /*3c60*/  LDC R0, c[0x0][0xb30] ;  /* 0x0002cc00ff007b82 */ /* 0x000e620000000800 */
[----:B------:R-:W2:Y:S01]  /*3c70*/  LDCU.64 UR8, c[0x0][0x888] ;  /* 0x00011100ff0877ac */ /* 0x000ea20008000a00 */
[----:B------:R-:W-:Y:S02]  /*3c80*/  HFMA2 R25, -RZ, RZ, 0, 0 ;  /* 0x00000000ff197431 */ /* 0x000fe400000001ff */
[----:B------:R-:W-:Y:S01]  /*3c90*/  IMAD.MOV.U32 R32, RZ, RZ, 0x1 ;  /* 0x00000001ff207424 */ /* 0x000fe200078e00ff */
[----:B------:R-:W-:Y:S01]  /*3ca0*/  MOV R23, 0x1000 ;  /* 0x0000100000177802 */ /* 0x000fe20000000f00 */
[----:B------:R-:W4:Y:S01]  /*3cb0*/  LDCU.64 UR4, c[0x0][0x890] ;  /* 0x00011200ff0477ac */ /* 0x000f220008000a00 */
[----:B------:R-:W-:Y:S01]  /*3cc0*/  IMAD.MOV.U32 R27, RZ, RZ, RZ ;  /* 0x000000ffff1b7224 */ /* 0x000fe200078e00ff */
[----:B------:R-:W3:Y:S01]  /*3cd0*/  LDC R19, c[0x0][0x370] ;  /* 0x0000dc00ff137b82 */ /* 0x000ee20000000800 */
[----:B------:R-:W-:Y:S01]  /*3ce0*/  UMOV UR7, 0x400 ;  /* 0x0000040000077882 */ /* 0x000fe20000000000 */
[----:B------:R-:W-:-:S02]  /*3cf0*/  UPLOP3.LUT UP1, UPT, UPT, UPT, UPT, 0x40, 0x4 ;  /* 0x000000000004789c */ /* 0x000fc40003f2e870 */
[----:B------:R-:W-:-:S04]  /*3d00*/  ULEA UR7, UR37, UR7, 0x18 ;  /* 0x0000000725077291 */ /* 0x000fc8000f8ec0ff */
[----:B------:R-:W3:Y:S01]  /*3d10*/  LDC R2, c[0x0][0xb0c] ;  /* 0x0002c300ff027b82 */ /* 0x000ee20000000800 */
[----:B------:R-:W-:Y:S02]  /*3d20*/  UIADD3 UR13, UPT, UPT, UR7, 0x48, URZ ;  /* 0x00000048070d7890 */ /* 0x000fe4000fffe0ff */
[----:B--2---:R-:W-:Y:S02]  /*3d30*/  UISETP.NE.U32.AND UP2, UPT, UR8, URZ, UPT ;  /* 0x000000ff0800728c */ /* 0x004fe4000bf45070 */
[----:B------:R-:W-:Y:S02]  /*3d40*/  UIADD3 UR33, UPT, UPT, UR7, 0x30, URZ ;  /* 0x0000003007217890 */ /* 0x000fe4000fffe0ff */
[----:B----4-:R-:W-:Y:S01]  /*3d50*/  UISETP.NE.U32.AND UP3, UPT, UR4, URZ, UPT ;  /* 0x000000ff0400728c */ /* 0x010fe2000bf65070 */
[----:B------:R-:W2:Y:S01]  /*3d60*/  LDC R18, c[0x0][0xb20] ;  /* 0x0002c800ff127b82 */ /* 0x000ea20000000800 */
[----:B-1----:R-:W-:Y:S01]  /*3d70*/  ISETP.NE.AND P1, PT, R0, 0x1, PT ;  /* 0x000000010000780c */ /* 0x002fe20003f25270 */
[----:B------:R-:W-:-:S02]  /*3d80*/  UISETP.NE.AND.EX UP2, UPT, UR9, URZ, UPT, UP2 ;  /* 0x000000ff0900728c */ /* 0x000fc4000bf45320 */
[----:B------:R-:W-:Y:S02]  /*3d90*/  UIADD3 UR25, UPT, UPT, UR7, 0x38, URZ ;  /* 0x0000003807197890 */ /* 0x000fe4000fffe0ff */
[----:B------:R-:W-:Y:S02]  /*3da0*/  UIADD3 UR17, UPT, UPT, UR7, 0x40, URZ ;  /* 0x0000004007117890 */ /* 0x000fe4000fffe0ff */
[----:B------:R-:W1:Y:S01]  /*3db0*/  LDC.64 R36, c[0x0][0x348] ;  /* 0x0000d200ff247b82 */ /* 0x000e620000000a00 */
[----:B------:R-:W-:Y:S02]  /*3dc0*/  UPRMT UR13, UR37, 0x654, UR13 ;  /* 0x00000654250d7896 */ /* 0x000fe4000800000d */
[----:B------:R-:W-:-:S05]  /*3dd0*/  UISETP.NE.AND.EX UP3, UPT, UR5, URZ, UPT, UP3 ;  /* 0x000000ff0500728c */ /* 0x000fca000bf65330 */
[----:B------:R-:W4:Y:S08]  /*3de0*/  LDC.64 R16, c[0x0][0xb10] ;  /* 0x0002c400ff107b82 */ /* 0x000f300000000a00 */
[----:B------:R-:W1:Y:S08]  /*3df0*/  LDC.64 R6, c[0x0][0xb18] ;  /* 0x0002c600ff067b82 */ /* 0x000e700000000a00 */
[----:B------:R-:W1:Y:S08]  /*3e00*/  LDC.64 R4, c[0x0][0xb28] ;  /* 0x0002ca00ff047b82 */ /* 0x000e700000000a00 */
[----:B--23--:R-:W1:Y:S02]  /*3e10*/  LDC R22, c[0x0][0x374] ;  /* 0x0000dd00ff167b82 */ /* 0x00ce640000000800 */
.L_x_77:
[----:B------:R-:W-:Y:S02]  /*3e20*/  LEA R0, R27, UR7, 0x3 ;  /* 0x000000071b007c11 */ /* 0x000fe4000f8e18ff */
[----:B------:R-:W-:Y:S02]  /*3e30*/  SHF.L.U32 R3, R25, 0x1f, RZ ;  /* 0x0000001f19037819 */ /* 0x000fe400000006ff */
[----:B------:R-:W-:Y:S02]  /*3e40*/  LEA R28, R27, UR7, 0x4 ;  /* 0x000000071b1c7c11 */ /* 0x000fe4000f8e20ff */
[----:B--2---:R-:W2:Y:S02]  /*3e50*/  SYNCS.PHASECHK.TRANS64.TRYWAIT P0, [R0+URZ+0x80], R3 ;  /* 0x00008003000075a7 */ /* 0x004ea400080011ff */
[----:B--2---:R-:W-:Y:S05]  /*3e60*/  @!P0 BRA `(.L_x_67) ;  /* 0x00000048001c8947 */ /* 0x004fea0003800000 */
.L_x_155:
[----:B------:R-:W-:Y:S01]  /*3e70*/  ISETP.GE.AND P0, PT, R26, 0x1, PT ;  /* 0x000000011a00780c */ /* 0x000fe20003f06270 */
[----:B------:R-:W3:Y:S01]  /*3e80*/  LDS.128 R28, [R28+0x110] ;  /* 0x000110001c1c7984 */ /* 0x000ee20000000c00 */
[----:B--2---:R-:W-:Y:S01]  /*3e90*/  VIADD R0, R0, 0x90 ;  /* 0x0000009000007836 */ /* 0x004fe20000000000 */
[----:B------:R-:W-:Y:S01]  /*3ea0*/  @!PT LDS RZ, [RZ] ;  /* 0x00000000fffff984 */ /* 0x000fe20000000800 */
[----:B------:R-:W-:Y:S01]  /*3eb0*/  @!PT LDS RZ, [RZ] ;  /* 0x00000000fffff984 */ /* 0x000fe20000000800 */
[----:B------:R-:W-:Y:S01]  /*3ec0*/  @!PT LDS RZ, [RZ] ;  /* 0x00000000fffff984 */ /* 0x000fe20000000800 */
[----:B------:R-:W-:Y:S01]  /*3ed0*/  @!PT LDS RZ, [RZ] ;  /* 0x00000000fffff984 */ /* 0x000fe20000000800 */
[----:B------:R2:W-:Y:S06]  /*3ee0*/  MEMBAR.ALL.CTA ;  /* 0x0000000000007992 */ /* 0x0005ec0000008000 */
[----:B--2---:R-:W2:Y:S01]  /*3ef0*/  FENCE.VIEW.ASYNC.S ;  /* 0x00000000000073c6 */ /* 0x004ea20000000000 */
[----:B------:R-:W-:Y:S04]  /*3f00*/  PRMT R0, RZ, 0x654, R0 ;  /* 0x00000654ff007816 */ /* 0x000fe80000000000 */
[----:B--2---:R2:W-:Y:S01]  /*3f10*/  SYNCS.ARRIVE.TRANS64.RED.A1T0 RZ, [R0+URZ], RZ ;  /* 0x000000ff00ff79a7 */ /* 0x0045e200081004ff */
[----:B---3--:R-:W-:Y:S11]  /*3f20*/  LOP3.LUT P3, RZ, R30, 0x1, RZ, 0xc0, !PT ;  /* 0x000000011eff7812 */ /* 0x008ff6000786c0ff */
[----:B------:R-:W-:Y:S02]  /*3f30*/  @!UPT UIADD3 URZ, UPT, UPT, URZ, URZ, URZ ;  /* 0x000000fffffff290 */ /* 0x000fe4000fffe0ff */
[----:B------:R-:W-:Y:S02]  /*3f40*/  @P3 MOV R13, R28 ;  /* 0x0000001c000d3202 */ /* 0x000fe40000000f00 */
[----:B------:R-:W-:Y:S01]  /*3f50*/  @P3 LOP3.LUT R8, R29, 0xffff, RZ, 0xc0, !PT ;  /* 0x0000ffff1d083812 */ /* 0x000fe200078ec0ff */
[----:B--2---:R-:W-:Y:S06]  /*3f60*/  @!P0 BRA `(.L_x_68) ;  /* 0x0000000000a48947 */ /* 0x004fec0003800000 */
[----:B-1---5:R-:W-:Y:S01]  /*3f70*/  IMAD.HI.U32 R33, R22, R7, RZ ;  /* 0x0000000716217227 */ /* 0x022fe200078e00ff */
[----:B------:R-:W-:Y:S02]  /*3f80*/  ISETP.NE.AND P0, PT, R6, 0x1, PT ;  /* 0x000000010600780c */ /* 0x000fe40003f05270 */
[----:B------:R-:W-:Y:S01]  /*3f90*/  ISETP.NE.AND P2, PT, R26, 0x1, PT ;  /* 0x000000011a00780c */ /* 0x000fe20003f45270 */
[----:B----4-:R-:W-:Y:S01]  /*3fa0*/  IMAD.HI.U32 R34, R19, R16, RZ ;  /* 0x0000001013227227 */ /* 0x010fe200078e00ff */
[----:B------:R-:W-:Y:S02]  /*3fb0*/  SHF.R.U32.HI R33, RZ, R18, R33 ;  /* 0x00000012ff217219 */ /* 0x000fe40000011621 */
[----:B------:R-:W-:Y:S01]  /*3fc0*/  ISETP.NE.AND P4, PT, R2, 0x1, PT ;  /* 0x000000010200780c */ /* 0x000fe20003f85270 */
[----:B------:R-:W-:Y:S01]  /*3fd0*/  IMAD.HI.U32 R38, R13, R16, RZ ;  /* 0x000000100d267227 */ /* 0x000fe200078e00ff */
[----:B------:R-:W-:Y:S02]  /*3fe0*/  SHF.R.U32.HI R34, RZ, R17, R34 ;  /* 0x00000011ff227219 */ /* 0x000fe40000011622 */
[----:B------:R-:W-:Y:S01]  /*3ff0*/  SEL R3, R22, R33, !P0 ;  /* 0x0000002116037207 */ /* 0x000fe20004000000 */
[C---:B------:R-:W-:Y:S01]  /*4000*/  IMAD.HI.U32 R33, R8.reuse, R7, RZ ;  /* 0x0000000708217227 */ /* 0x040fe200078e00ff */
[----:B------:R-:W-:Y:S02]  /*4010*/  SEL R11, R19, R34, !P4 ;  /* 0x00000022130b7207 */ /* 0x000fe40006000000 */
[----:B------:R-:W-:Y:S01]  /*4020*/  SHF.R.U32.HI R38, RZ, R17, R38 ;  /* 0x00000011ff267219 */ /* 0x000fe20000011626 */
[----:B------:R-:W-:Y:S01]  /*4030*/  IMAD.HI.U32 R40, R3, R4, RZ ;  /* 0x0000000403287227 */ /* 0x000fe200078e00ff */
[----:B------:R-:W-:Y:S03]  /*4040*/  SHF.R.U32.HI R33, RZ, R18, R33 ;  /* 0x00000012ff217219 */ /* 0x000fe60000011621 */
[----:B------:R-:W-:Y:S01]  /*4050*/  IMAD.HI.U32 R34, R11, R4, RZ ;  /* 0x000000040b227227 */ /* 0x000fe200078e00ff */
[----:B------:R-:W-:Y:S02]  /*4060*/  @P2 SHF.R.U32.HI R3, RZ, R5, R40 ;  /* 0x00000005ff032219 */ /* 0x000fe40000011628 */
[----:B------:R-:W-:Y:S02]  /*4070*/  SEL R9, R8, R33, !P0 ;  /* 0x0000002108097207 */ /* 0x000fe40004000000 */
[----:B------:R-:W-:Y:S01]  /*4080*/  @P2 SHF.R.U32.HI R11, RZ, R5, R34 ;  /* 0x00000005ff0b2219 */ /* 0x000fe20000011622 */
[C---:B------:R-:W-:Y:S01]  /*4090*/  IMAD R10, R26.reuse, R3, RZ ;  /* 0x000000031a0a7224 */ /* 0x040fe200078e02ff */
[----:B------:R-:W-:Y:S01]  /*40a0*/  SEL R3, R13, R38, !P4 ;  /* 0x000000260d037207 */ /* 0x000fe20006000000 */
[C---:B------:R-:W-:Y:S03]  /*40b0*/  IMAD.HI.U32 R14, R9.reuse, R4, RZ ;  /* 0x00000004090e7227 */ /* 0x040fe600078e00ff */
[----:B------:R-:W-:Y:S01]  /*40c0*/  ISETP.GE.AND P0, PT, R9, R10, PT ;  /* 0x0000000a0900720c */ /* 0x000fe20003f06270 */
[C---:B------:R-:W-:Y:S01]  /*40d0*/  IMAD R12, R26.reuse, R11, RZ ;  /* 0x0000000b1a0c7224 */ /* 0x040fe200078e02ff */
[-C--:B------:R-:W-:Y:S04]  /*40e0*/  SHF.R.U32.HI R14, RZ, R5.reuse, R14 ;  /* 0x00000005ff0e7219 */ /* 0x080fe8000001160e */
[----:B------:R-:W-:Y:S02]  /*40f0*/  ISETP.GE.OR P0, PT, R3, R12, P0 ;  /* 0x0000000c0300720c */ /* 0x000fe40000706670 */
[----:B------:R-:W-:Y:S05]  /*4100*/  SEL R15, R9, R14, !P2 ;  /* 0x0000000e090f7207 */ /* 0x000fea0005000000 */
[----:B------:R-:W-:Y:S04]  /*4110*/  IMAD.MOV R14, RZ, RZ, -R15 ;  /* 0x000000ffff0e7224 */ /* 0x000fe800078e0a0f */
[----:B------:R-:W-:Y:S02]  /*4120*/  IMAD R14, R26, R14, R9 ;  /* 0x0000000e1a0e7224 */ /* 0x000fe400078e0209 */
[C---:B------:R-:W-:Y:S05]  /*4130*/  @!P0 IMAD.HI.U32 R10, R3.reuse, R4, RZ ;  /* 0x00000004030a8227 */ /* 0x040fea00078e00ff */
[----:B------:R-:W-:Y:S04]  /*4140*/  @!P0 SHF.R.U32.HI R10, RZ, R5, R10 ;  /* 0x00000005ff0a8219 */ /* 0x000fe8000001160a */
[----:B------:R-:W-:Y:S01]  /*4150*/  @!P0 SEL R0, R3, R10, !P2 ;  /* 0x0000000a03008207 */ /* 0x000fe20005000000 */
[----:B------:R-:W-:Y:S03]  /*4160*/  IMAD.MOV R10, RZ, RZ, -R3 ;  /* 0x000000ffff0a7224 */ /* 0x000fe600078e0a03 */
[----:B------:R-:W-:Y:S01]  /*4170*/  @!P0 IADD3 R15, PT, PT, R15, -R0, RZ ;  /* 0x800000000f0f8210 */ /* 0x000fe20007ffe0ff */
[----:B------:R-:W-:Y:S01]  /*4180*/  @!P0 IMAD R0, R11, R14, R0 ;  /* 0x0000000e0b008224 */ /* 0x000fe200078e0200 */
[----:B------:R-:W-:Y:S01]  /*4190*/  IADD3 R11, PT, PT, -R9, RZ, RZ ;  /* 0x000000ff090b7210 */ /* 0x000fe20007ffe1ff */
[----:B------:R-:W-:Y:S02]  /*41a0*/  IMAD R13, R2, R10, R13 ;  /* 0x0000000a020d7224 */ /* 0x000fe400078e020d */
[----:B------:R-:W-:Y:S02]  /*41b0*/  @!P0 IMAD R9, R15, R26, R3 ;  /* 0x0000001a0f098224 */ /* 0x000fe400078e0203 */
[----:B------:R-:W-:Y:S02]  /*41c0*/  @!P0 IMAD.MOV.U32 R3, RZ, RZ, R0 ;  /* 0x000000ffff038224 */ /* 0x000fe400078e0000 */
[----:B------:R-:W-:Y:S02]  /*41d0*/  IMAD R8, R6, R11, R8 ;  /* 0x0000000b06087224 */ /* 0x000fe400078e0208 */
[----:B------:R-:W-:Y:S02]  /*41e0*/  IMAD R13, R3, R2, R13 ;  /* 0x00000002030d7224 */ /* 0x000fe400078e020d */
[----:B------:R-:W-:Y:S02]  /*41f0*/  IMAD R8, R9, R6, R8 ;  /* 0x0000000609087224 */ /* 0x000fe400078e0208 */
.L_x_68:
[----:B------:R-:W-:Y:S05]  /*4200*/  BRA.U UP1, `(.L_x_69) ;  /* 0x0000000101107547 */ /* 0x000fea000b800000 */
[----:B------:R-:W-:Y:S04]  /*4210*/  MOV R0, UR6 ;  /* 0x0000000600007c02 */ /* 0x000fe80008000f00 */
[----:B------:R-:W-:Y:S04]  /*4220*/  SHF.L.U32 R3, R0, 0x1f, RZ ;  /* 0x0000001f00037819 */ /* 0x000fe800000006ff */
[----:B------:R-:W2:Y:S02]  /*4230*/  SYNCS.PHASECHK.TRANS64.TRYWAIT P0, [UR7+0x78], R3 ;  /* 0x00007803ff0075a7 */ /* 0x000ea40008001107 */
[----:B--2---:R-:W-:Y:S05]  /*4240*/  @!P0 BRA `(.L_x_70) ;  /* 0x0000004400388947 */ /* 0x004fea0003800000 */
.L_x_69:
[----:B------:R-:W-:Y:S02]  /*4250*/  R2UR UR35, R21 ;  /* 0x00000000152372ca */ /* 0x000fe400000e0000 */
[----:B------:R-:W-:Y:S02]  /*4260*/  R2UR UR34, R20 ;  /* 0x00000000142272ca */ /* 0x000fe400000e0000 */
[----:B------:R-:W-:Y:S02]  /*4270*/  ISETP.NE.U32.AND P2, PT, RZ, UR4, PT ;  /* 0x00000004ff007c0c */ /* 0x000fe4000bf45070 */
[----:B------:R-:W-:Y:S02]  /*4280*/  SHF.L.U32 R12, R32, 0x1f, RZ ;  /* 0x0000001f200c7819 */ /* 0x000fe400000006ff */
[----:B------:R-:W-:Y:S05]  /*4290*/  ISETP.NE.AND.EX P2, PT, RZ, UR5, PT, P2 ;  /* 0x00000005ff007c0c */ /* 0x000fea000bf45320 */
[----:B------:R-:W-:Y:S02]  /*42a0*/  USHF.L.U32 UR35, UR35, 0x6, URZ ;  /* 0x0000000623237899 */ /* 0x000fe400080006ff */
[----:B------:R-:W-:Y:S01]  /*42b0*/  USHF.L.U32 UR34, UR34, 0x7, URZ ;  /* 0x0000000722227899 */ /* 0x000fe200080006ff */
[----:B------:R-:W-:Y:S11]  /*42c0*/  BRA.U !UP3, `(.L_x_71) ;  /* 0x000000010b347547 */ /* 0x000ff6000b800000 */
[----:B------:R-:W-:Y:S01]  /*42d0*/  UPLOP3.LUT UP0, UPT, UPT, UPT, UP2, 0x80, 0x8 ;  /* 0x000000000008789c */ /* 0x000fe20003f0f020 */
[----:B--2---:R-:W-:Y:S02]  /*42e0*/  HFMA2 R0, -RZ, RZ, 0, 5.9604644775390625e-08 ;  /* 0x00000001ff007431 */ /* 0x004fe400000001ff */
[----:B------:R-:W-:Y:S03]  /*42f0*/  IMAD.MOV.U32 R59, RZ, RZ, 0x1 ;  /* 0x00000001ff3b7424 */ /* 0x000fe600078e00ff */
[----:B------:R-:W-:Y:S05]  /*4300*/  PLOP3.LUT P0, PT, PT, PT, UP0, 0x80, 0x8 ;  /* 0x000000000008781c */ /* 0x000fea0003f0f008 */
[----:B------:R-:W2:Y:S01]  /*4310*/  @UP0 LDCU.64 UR10, c[0x0][0x888] ;  /* 0x00011100ff0a07ac */ /* 0x000ea20008000a00 */
[----:B------:R-:W-:Y:S07]  /*4320*/  @UP0 UIMAD UR8, UR36, UR4, URZ ;  /* 0x00000004240802a4 */ /* 0x000fee000f8e02ff */
[----:B------:R-:W-:Y:S01]  /*4330*/  @!P0 PRMT R59, R0, 0x7610, R59 ;  /* 0x00007610003b8816 */ /* 0x000fe2000000003b */
[----:B--2---:R-:W-:Y:S03]  /*4340*/  @UP0 UIMAD.WIDE UR10, UR8, 0x4, UR10 ;  /* 0x00000004080a08a5 */ /* 0x004fe6000f8e020a */
[----:B------:R-:W2:Y:S03]  /*4350*/  @!UP0 LDCU UR8, c[0x0][0x880] ;  /* 0x00011000ff0887ac */ /* 0x000ea60008000800 */
[----:B------:R-:W-:Y:S01]  /*4360*/  IMAD.U32 R10, RZ, RZ, UR10 ;  /* 0x0000000aff0a7e24 */ /* 0x000fe2000f8e00ff */
[----:B------:R-:W-:Y:S05]  /*4370*/  MOV R11, UR11 ;  /* 0x0000000b000b7c02 */ /* 0x000fea0008000f00 */
[----:B-----5:R3:W5:Y:S02]  /*4380*/  @P0 LDG.E R35, desc[UR46][R10.64] ;  /* 0x0000002e0a230981 */ /* 0x020764000c1e1900 */
[----:B--23--:R-:W-:Y:S07]  /*4390*/  @!P0 IMAD.U32 R35, RZ, RZ, UR8 ;  /* 0x00000008ff238e24 */ /* 0x00cfee000f8e00ff */
.L_x_71:
[----:B-----5:R-:W-:Y:S01]  /*43a0*/  @!P2 FSETP.EQ.AND P0, PT, R35, RZ, PT ;  /* 0x000000ff2300a20b */ /* 0x020fe20003f02000 */
[----:B------:R-:W-:Y:S01]  /*43b0*/  @!UPT UIADD3 URZ, UPT, UPT, URZ, URZ, URZ ;  /* 0x000000fffffff290 */ /* 0x000fe2000fffe0ff */
[----:B------:R-:W-:Y:S11]  /*43c0*/  @!P2 BRA `(.L_x_72) ;  /* 0x000000000014a947 */ /* 0x000ff60003800000 */
[----:B------:R-:W-:Y:S02]  /*43d0*/  LOP3.LUT P2, RZ, R59, 0xff, RZ, 0xc0, !PT ;  /* 0x000000ff3bff7812 */ /* 0x000fe4000784c0ff */
[----:B------:R-:W-:Y:S04]  /*43e0*/  PLOP3.LUT P0, PT, PT, PT, UP0, 0x80, 0x8 ;  /* 0x000000000008781c */ /* 0x000fe80003f0f008 */
[----:B------:R-:W-:Y:S07]  /*43f0*/  PLOP3.LUT P0, PT, P0, PT, PT, 0x8, 0x80 ;  /* 0x000000000080781c */ /* 0x000fee000070e170 */
[----:B------:R-:W-:Y:S11]  /*4400*/  @P2 FSETP.EQ.AND P0, PT, R35, RZ, PT ;  /* 0x000000ff2300220b */ /* 0x000ff60003f02000 */
[----:B------:R-:W-:Y:S02]  /*4410*/  @!UPT UIADD3 URZ, UPT, UPT, URZ, URZ, URZ ;  /* 0x000000fffffff290 */ /* 0x000fe4000fffe0ff */
.L_x_72:
[----:B------:R-:W3:Y:S01]  /*4420*/  SYNCS.PHASECHK.TRANS64.TRYWAIT P2, [UR7+0x50], R12 ;  /* 0x0000500cff0075a7 */ /* 0x000ee20008041107 */
[----:B------:R-:W-:Y:S04]  /*4430*/  ELECT P4, URZ, PT ;  /* 0x0000000000ff782f */ /* 0x000fe80003880000 */
[----:B------:R-:W-:Y:S11]  /*4440*/  PLOP3.LUT P4, PT, P0, P4, PT, 0xf2, 0x2f ;  /* 0x00000000002f781c */ /* 0x000ff60000789e72 */
[----:B------:R-:W-:Y:S02]  /*4450*/  @!UPT UIADD3 URZ, UPT, UPT, URZ, URZ, URZ ;  /* 0x000000fffffff290 */ /* 0x000fe4000fffe0ff */
[----:B-1----:R-:W-:Y:S05]  /*4460*/  @!P4 IADD3 R9, P0, PT, R36, 0x580, RZ ;  /* 0x000005802409c810 */ /* 0x002fea0007f1e0ff */
[----:B--2---:R-:W-:Y:S01]  /*4470*/  @!P4 IMAD.X R0, RZ, RZ, R37, P0 ;  /* 0x000000ffff00c224 */ /* 0x004fe200000e0625 */
[----:B---3--:R-:W-:Y:S07]  /*4480*/  @!P2 BRA `(.L_x_73) ;  /* 0x0000004000c0a947 */ /* 0x008fee0003800000 */
.L_x_158:
[----:B------:R-:W-:Y:S01]  /*4490*/  @!P4 R2UR UR8, R0 ;  /* 0x000000000008c2ca */ /* 0x000fe200000e0000 */
[----:B------:R-:W-:Y:S01]  /*44a0*/  VOTEU.ALL UP1, P4 ;  /* 0x0000000000ff7886 */ /* 0x000fe20002020000 */
[----:B------:R-:W-:Y:S01]  /*44b0*/  @!P4 R2UR UR9, R9 ;  /* 0x000000000909c2ca */ /* 0x000fe200000e0000 */
[----:B------:R-:W-:Y:S01]  /*44c0*/  @!P4 IMAD.MOV.U32 R0, RZ, RZ, 0x1000 ;  /* 0x00001000ff00c424 */ /* 0x000fe200078e00ff */
[----:B------:R-:W-:Y:S01]  /*44d0*/  UMOV UR10, 0x0 ;  /* 0x00000000000a7882 */ /* 0x000fe20000000000 */
[----:B------:R-:W-:Y:S01]  /*44e0*/  UMOV UR11, 0x10000000 ;  /* 0x10000000000b7882 */ /* 0x000fe20000000000 */
[----:B------:R-:W-:Y:S01]  /*44f0*/  @!UP1 UIADD3 UR32, UPT, UPT, UR7, 0x200, URZ ;  /* 0x0000020007209890 */ /* 0x000fe2000fffe0ff */
[----:B------:R-:W-:Y:S01]  /*4500*/  @!P4 IADD3 R9, P0, PT, R36, 0x580, RZ ;  /* 0x000005802409c810 */ /* 0x000fe20007f1e0ff */
[----:B------:R-:W-:Y:S05]  /*4510*/  VOTEU.ALL UP1, P4 ;  /* 0x0000000000ff7886 */ /* 0x000fea0002020000 */
[----:B------:R-:W-:Y:S01]  /*4520*/  IMAD.U32 R11, RZ, RZ, UR8 ;  /* 0x00000008ff0b7e24 */ /* 0x000fe2000f8e00ff */
[----:B------:R-:W-:Y:S01]  /*4530*/  UPRMT UR8, UR37, 0x654, UR33 ;  /* 0x0000065425087896 */ /* 0x000fe20008000021 */
[----:B------:R-:W-:Y:S03]  /*4540*/  IMAD.U32 R10, RZ, RZ, UR9 ;  /* 0x00000009ff0a7e24 */ /* 0x000fe6000f8e00ff */
[----:B------:R-:W-:Y:S02]  /*4550*/  @!P4 R2UR UR15, R11 ;  /* 0x000000000b0fc2ca */ /* 0x000fe400000e0000 */
[----:B------:R-:W-:Y:S11]  /*4560*/  @!P4 R2UR UR14, R10 ;  /* 0x000000000a0ec2ca */ /* 0x000ff600000e0000 */
[----:B------:R-:W-:Y:S02]  /*4570*/  @!UPT UIADD3 URZ, UPT, UPT, URZ, URZ, URZ ;  /* 0x000000fffffff290 */ /* 0x000fe4000fffe0ff */
[----:B------:R2:W-:Y:S01]  /*4580*/  @!UP1 UTMALDG.3D [UR32], [UR14], desc[UR10] ;  /* 0x00000a200e0095b4 */ /* 0x0005e20008011000 */
[----:B------:R3:W-:Y:S01]  /*4590*/  @!P4 SYNCS.ARRIVE.TRANS64.RED.A0TR RZ, [UR7+0x30], R0 ;  /* 0x00003000ffffc9a7 */ /* 0x0007e20008300407 */
[----:B------:R-:W-:Y:S01]  /*45a0*/  SYNCS.ARRIVE.TRANS64.RED.A1T0 RZ, [UR8], RZ ;  /* 0x000000ffffff79a7 */ /* 0x000fe20008100408 */
[----:B---3--:R-:W-:Y:S01]  /*45b0*/  @!P4 IMAD.X R0, RZ, RZ, R37, P0 ;  /* 0x000000ffff00c224 */ /* 0x008fe200000e0625 */
[----:B------:R-:W3:Y:S02]  /*45c0*/  SYNCS.PHASECHK.TRANS64.TRYWAIT P2, [UR7+0x58], R12 ;  /* 0x0000580cff0075a7 */ /* 0x000ee40008041107 */
[----:B--23--:R-:W-:Y:S05]  /*45d0*/  @!P2 BRA `(.L_x_74) ;  /* 0x000000400084a947 */ /* 0x00cfea0003800000 */
.L_x_160:
        /* <DEDUP_REMOVED lines=8> */
[----:B------:R-:W-:Y:S01]  /*4660*/  @!UP1 UIADD3 UR24, UPT, UPT, UR7, 0x1200, URZ ;  /* 0x0000120007189890 */ /* 0x000fe2000fffe0ff */
[----:B------:R-:W-:Y:S01]  /*4670*/  VOTEU.ALL UP1, P4 ;  /* 0x0000000000ff7886 */ /* 0x000fe20002020000 */
[----:B------:R-:W-:Y:S01]  /*4680*/  UMOV UR27, UR35 ;  /* 0x00000023001b7c82 */ /* 0x000fe20008000000 */
[----:B------:R-:W-:Y:S02]  /*4690*/  UMOV UR28, UR36 ;  /* 0x00000024001c7c82 */ /* 0x000fe40008000000 */
[----:B------:R-:W-:Y:S01]  /*46a0*/  IMAD.U32 R11, RZ, RZ, UR8 ;  /* 0x00000008ff0b7e24 */ /* 0x000fe2000f8e00ff */
[----:B------:R-:W-:Y:S01]  /*46b0*/  UPRMT UR8, UR37, 0x654, UR25 ;  /* 0x0000065425087896 */ /* 0x000fe20008000019 */
[----:B------:R-:W-:Y:S02]  /*46c0*/  IMAD.U32 R10, RZ, RZ, UR9 ;  /* 0x00000009ff0a7e24 */ /* 0x000fe4000f8e00ff */
[----:B------:R-:W-:Y:S01]  /*46d0*/  @!P4 IMAD.X R20, RZ, RZ, R37, P0 ;  /* 0x000000ffff14c224 */ /* 0x000fe200000e0625 */
[----:B------:R-:W-:Y:S02]  /*46e0*/  @!P4 R2UR UR15, R11 ;  /* 0x000000000b0fc2ca */ /* 0x000fe400000e0000 */
[----:B------:R-:W-:Y:S11]  /*46f0*/  @!P4 R2UR UR14, R10 ;  /* 0x000000000a0ec2ca */ /* 0x000ff600000e0000 */
[----:B------:R-:W-:Y:S02]  /*4700*/  @!UPT UIADD3 URZ, UPT, UPT, URZ, URZ, URZ ;  /* 0x000000fffffff290 */ /* 0x000fe4000fffe0ff */
[----:B------:R2:W-:Y:S01]  /*4710*/  @!UP1 UTMALDG.3D [UR24], [UR14], desc[UR10] ;  /* 0x00000a180e0095b4 */ /* 0x0005e20008011000 */
[----:B------:R2:W-:Y:S01]  /*4720*/  @!P4 SYNCS.ARRIVE.TRANS64.RED.A0TR RZ, [UR7+0x38], R0 ;  /* 0x00003800ffffc9a7 */ /* 0x0005e20008300407 */
[----:B------:R-:W-:Y:S01]  /*4730*/  SYNCS.ARRIVE.TRANS64.RED.A1T0 RZ, [UR8], RZ ;  /* 0x000000ffffff79a7 */ /* 0x000fe20008100408 */
[----:B------:R-:W3:Y:S02]  /*4740*/  SYNCS.PHASECHK.TRANS64.TRYWAIT P2, [UR7+0x60], R12 ;  /* 0x0000600cff0075a7 */ /* 0x000ee40008041107 */
[----:B--23--:R-:W-:Y:S05]  /*4750*/  @!P2 BRA `(.L_x_75) ;  /* 0x00000040003ca947 */ /* 0x00cfea0003800000 */
.L_x_162:
[----:B------:R-:W2:Y:S01]  /*4760*/  LDC.64 R14, c[0x0][0xb10] ;  /* 0x0002c400ff0e7b82 */ /* 0x000ea20000000a00 */
[----:B------:R-:W-:Y:S01]  /*4770*/  @!P4 R2UR UR8, R20 ;  /* 0x000000001408c2ca */ /* 0x000fe200000e0000 */
[----:B------:R-:W-:Y:S01]  /*4780*/  VOTEU.ALL UP1, P4 ;  /* 0x0000000000ff7886 */ /* 0x000fe20002020000 */
[----:B------:R-:W-:Y:S01]  /*4790*/  @!P4 R2UR UR9, R21 ;  /* 0x000000001509c2ca */ /* 0x000fe200000e0000 */
[----:B------:R-:W-:Y:S01]  /*47a0*/  UMOV UR10, 0x0 ;  /* 0x00000000000a7882 */ /* 0x000fe20000000000 */
[----:B------:R-:W-:Y:S03]  /*47b0*/  UMOV UR11, 0x10000000 ;  /* 0x10000000000b7882 */ /* 0x000fe60000000000 */
[----:B------:R-:W3:Y:S01]  /*47c0*/  LDC.64 R10, c[0x0][0xb18] ;  /* 0x0002c600ff0a7b82 */ /* 0x000ee20000000a00 */
[----:B------:R-:W-:Y:S01]  /*47d0*/  @!UP1 UIADD3 UR18, UPT, UPT, UR34, 0x40, URZ ;  /* 0x0000004022129890 */ /* 0x000fe2000fffe0ff */
[----:B------:R-:W-:Y:S01]  /*47e0*/  @P3 SHF.R.U32.HI R24, RZ, 0x10, R29 ;  /* 0x00000010ff183819 */ /* 0x000fe2000001161d */
[----:B------:R-:W-:Y:S01]  /*47f0*/  @!UP1 UIADD3 UR16, UPT, UPT, UR7, 0x2200, URZ ;  /* 0x0000220007109890 */ /* 0x000fe2000fffe0ff */
[----:B------:R-:W-:Y:S01]  /*4800*/  VIADD R27, R27, 0x1 ;  /* 0x000000011b1b7836 */ /* 0x000fe20000000000 */
[----:B------:R-:W-:Y:S03]  /*4810*/  VOTEU.ALL UP1, P4 ;  /* 0x0000000000ff7886 */ /* 0x000fe60002020000 */
[----:B------:R-:W5:Y:S01]  /*4820*/  @!P1 LDC R0, c[0x0][0xb20] ;  /* 0x0002c800ff009b82 */ /* 0x000f620000000800 */
[----:B------:R-:W-:Y:S01]  /*4830*/  UMOV UR19, UR35 ;  /* 0x0000002300137c82 */ /* 0x000fe20008000000 */
[----:B------:R-:W-:Y:S01]  /*4840*/  IMAD.U32 R21, RZ, RZ, UR8 ;  /* 0x00000008ff157e24 */ /* 0x000fe2000f8e00ff */
[----:B------:R-:W-:Y:S05]  /*4850*/  UMOV UR20, UR36 ;  /* 0x0000002400147c82 */ /* 0x000fea0008000000 */
[----:B-1----:R-:W1:Y:S01]  /*4860*/  @!P1 LDC R3, c[0x0][0xb0c] ;  /* 0x0002c300ff039b82 */ /* 0x002e620000000800 */
[----:B------:R-:W-:Y:S01]  /*4870*/  IMAD.U32 R20, RZ, RZ, UR9 ;  /* 0x00000009ff147e24 */ /* 0x000fe2000f8e00ff */
[----:B------:R-:W-:Y:S01]  /*4880*/  UPRMT UR8, UR37, 0x654, UR17 ;  /* 0x0000065425087896 */ /* 0x000fe20008000011 */
[----:B------:R-:W-:Y:S03]  /*4890*/  @!P4 R2UR UR15, R21 ;  /* 0x00000000150fc2ca */ /* 0x000fe600000e0000 */
[----:B------:R-:W-:Y:S01]  /*48a0*/  @!P4 R2UR UR14, R20 ;  /* 0x00000000140ec2ca */ /* 0x000fe200000e0000 */
[----:B------:R-:W-:Y:S11]  /*48b0*/  @!P4 IMAD.MOV.U32 R20, RZ, RZ, 0x1000 ;  /* 0x00001000ff14c424 */ /* 0x000ff600078e00ff */
[----:B------:R-:W-:Y:S01]  /*48c0*/  @!UPT UIADD3 URZ, UPT, UPT, URZ, URZ, URZ ;  /* 0x000000fffffff290 */ /* 0x000fe2000fffe0ff */
[----:B------:R1:W-:Y:S01]  /*48d0*/  @!UP1 UTMALDG.3D [UR16], [UR14], desc[UR10] ;  /* 0x00000a100e0095b4 */ /* 0x0003e20008011000 */
[----:B------:R1:W-:Y:S02]  /*48e0*/  @!P4 SYNCS.ARRIVE.TRANS64.RED.A0TR RZ, [UR7+0x40], R20 ;  /* 0x00004014ffffc9a7 */ /* 0x0003e40008300407 */
[----:B-1----:R-:W-:Y:S01]  /*48f0*/  @!P1 ISETP.NE.AND P2, PT, R3, 0x1, PT ;  /* 0x000000010300980c */ /* 0x002fe20003f45270 */
[C---:B--2---:R-:W-:Y:S01]  /*4900*/  @!P1 IMAD.HI.U32 R14, R13.reuse, R14, RZ ;  /* 0x0000000e0d0e9227 */ /* 0x044fe200078e00ff */
[----:B---3--:R-:W-:Y:S03]  /*4910*/  @!P1 ISETP.NE.AND P0, PT, R10, 0x1, PT ;  /* 0x000000010a00980c */ /* 0x008fe60003f05270 */
[C---:B------:R-:W-:Y:S01]  /*4920*/  @!P1 IMAD.HI.U32 R11, R8.reuse, R11, RZ ;  /* 0x0000000b080b9227 */ /* 0x040fe200078e00ff */
[----:B------:R-:W-:Y:S04]  /*4930*/  @!P1 SHF.R.U32.HI R14, RZ, R15, R14 ;  /* 0x0000000fff0e9219 */ /* 0x000fe8000001160e */
[----:B-----5:R-:W-:Y:S01]  /*4940*/  @!P1 SHF.R.U32.HI R9, RZ, R0, R11 ;  /* 0x00000000ff099219 */ /* 0x020fe2000001160b */
[----:B------:R-:W-:Y:S01]  /*4950*/  SYNCS.ARRIVE.TRANS64.RED.A1T0 RZ, [UR8], RZ ;  /* 0x000000ffffff79a7 */ /* 0x000fe20008100408 */
[----:B------:R-:W-:Y:S02]  /*4960*/  @!P1 SEL R14, R13, R14, !P2 ;  /* 0x0000000e0d0e9207 */ /* 0x000fe40005000000 */
[----:B------:R-:W-:Y:S01]  /*4970*/  @!P1 SEL R9, R8, R9, !P0 ;  /* 0x0000000908099207 */ /* 0x000fe20004000000 */
[----:B------:R-:W1:Y:S04]  /*4980*/  SYNCS.PHASECHK.TRANS64.TRYWAIT P5, [UR7+0x68], R12 ;  /* 0x0000680cff0075a7 */ /* 0x000e6800080a1107 */
[----:B------:R-:W-:Y:S02]  /*4990*/  @!P1 IMAD.IADD R0, R9, 0x1, -R14 ;  /* 0x0000000109009824 */ /* 0x000fe400078e0a0e */
[----:B------:R-:W-:Y:S02]  /*49a0*/  @!P1 IMAD.IADD R9, R14, 0x1, -R9 ;  /* 0x000000010e099824 */ /* 0x000fe400078e0a09 */
[----:B------:R-:W-:Y:S02]  /*49b0*/  @!P1 IMAD R13, R0, R3, R13 ;  /* 0x00000003000d9224 */ /* 0x000fe400078e020d */
[----:B------:R-:W-:Y:S01]  /*49c0*/  @!P1 IMAD R8, R9, R10, R8 ;  /* 0x0000000a09089224 */ /* 0x000fe200078e0208 */
[----:B-1----:R-:W-:Y:S06]  /*49d0*/  @!P5 BRA `(.L_x_76) ;  /* 0x0000003c00b4d947 */ /* 0x002fec0003800000 */
.L_x_164:
[----:B-1----:R-:W-:Y:S01]  /*49e0*/  @!P4 IADD3 R3, P0, PT, R36, 0x580, RZ ;  /* 0x000005802403c810 */ /* 0x002fe20007f1e0ff */
[----:B------:R-:W-:Y:S01]  /*49f0*/  VOTEU.ALL UP1, P4 ;  /* 0x0000000000ff7886 */ /* 0x000fe20002020000 */
[----:B------:R-:W-:Y:S01]  /*4a00*/  UMOV UR18, 0x0 ;  /* 0x0000000000127882 */ /* 0x000fe20000000000 */
[----:B------:R-:W-:Y:S01]  /*4a10*/  UMOV UR19, 0x10000000 ;  /* 0x1000000000137882 */ /* 0x000fe20000000000 */
[----:B------:R-:W-:Y:S01]  /*4a20*/  @!P4 R2UR UR9, R3 ;  /* 0x000000000309c2ca */ /* 0x000fe200000e0000 */
[----:B------:R-:W-:Y:S01]  /*4a30*/  @!P4 IMAD.X R0, RZ, RZ, R37, P0 ;  /* 0x000000ffff00c224 */ /* 0x000fe200000e0625 */
[----:B------:R-:W-:Y:S01]  /*4a40*/  @!UP1 UIADD3 UR10, UPT, UPT, UR34, 0x60, URZ ;  /* 0x00000060220a9890 */ /* 0x000fe2000fffe0ff */
[----:B------:R-:W-:Y:S01]  /*4a50*/  ISETP.NE.AND P0, PT, R27, 0x2, PT ;  /* 0x000000021b00780c */ /* 0x000fe20003f05270 */
[----:B------:R-:W-:Y:S01]  /*4a60*/  UMOV UR11, UR35 ;  /* 0x00000023000b7c82 */ /* 0x000fe20008000000 */
[----:B------:R-:W-:Y:S01]  /*4a70*/  UMOV UR12, UR36 ;  /* 0x00000024000c7c82 */ /* 0x000fe20008000000 */
[----:B------:R-:W-:Y:S01]  /*4a80*/  @!P4 R2UR UR8, R0 ;  /* 0x000000000008c2ca */ /* 0x000fe200000e0000 */
[----:B------:R-:W-:Y:S01]  /*4a90*/  IMAD.IADD R20, R8, 0x1, R58 ;  /* 0x0000000108147824 */ /* 0x000fe200078e023a */
[----:B------:R-:W-:Y:S01]  /*4aa0*/  @P3 R2UR UR36, R24 ;  /* 0x00000000182432ca */ /* 0x000fe200000e0000 */
[----:B------:R-:W-:Y:S01]  /*4ab0*/  IMAD.IADD R21, R13, 0x1, R60 ;  /* 0x000000010d157824 */ /* 0x000fe200078e023c */
[----:B------:R-:W-:Y:S02]  /*4ac0*/  SEL R0, RZ, 0x1, P0 ;  /* 0x00000001ff007807 */ /* 0x000fe40000000000 */
[----:B------:R-:W-:Y:S01]  /*4ad0*/  LOP3.LUT R32, R32, 0x1, RZ, 0x3c, !PT ;  /* 0x0000000120207812 */ /* 0x000fe200078e3cff */
[----:B------:R-:W-:Y:S01]  /*4ae0*/  IMAD.U32 R10, RZ, RZ, UR9 ;  /* 0x00000009ff0a7e24 */ /* 0x000fe2000f8e00ff */
[----:B------:R-:W-:Y:S01]  /*4af0*/  @!UP1 UIADD3 UR9, UPT, UPT, UR7, 0x48, URZ ;  /* 0x0000004807099890 */ /* 0x000fe2000fffe0ff */
[----:B------:R-:W-:Y:S02]  /*4b00*/  LOP3.LUT R25, R25, R0, RZ, 0x3c, !PT ;  /* 0x0000000019197212 */ /* 0x000fe400078e3cff */
[----:B------:R-:W-:Y:S02]  /*4b10*/  SEL R27, R27, RZ, P0 ;  /* 0x000000ff1b1b7207 */ /* 0x000fe40000000000 */
[----:B------:R-:W-:Y:S01]  /*4b20*/  IMAD.U32 R11, RZ, RZ, UR8 ;  /* 0x00000008ff0b7e24 */ /* 0x000fe2000f8e00ff */
[----:B------:R-:W-:Y:S01]  /*4b30*/  @!P4 R2UR UR14, R10 ;  /* 0x000000000a0ec2ca */ /* 0x000fe200000e0000 */
[----:B------:R-:W-:Y:S01]  /*4b40*/  @!UP1 UIADD3 UR8, UPT, UPT, UR7, 0x3200, URZ ;  /* 0x0000320007089890 */ /* 0x000fe2000fffe0ff */
[----:B------:R-:W-:Y:S02]  /*4b50*/  VOTEU.ALL UP1, P4 ;  /* 0x0000000000ff7886 */ /* 0x000fe40002020000 */
[----:B------:R-:W-:Y:S11]  /*4b60*/  @!P4 R2UR UR15, R11 ;  /* 0x000000000b0fc2ca */ /* 0x000ff600000e0000 */
[----:B------:R-:W-:Y:S02]  /*4b70*/  @!UPT UIADD3 URZ, UPT, UPT, URZ, URZ, URZ ;  /* 0x000000fffffff290 */ /* 0x000fe4000fffe0ff */
[----:B------:R2:W-:Y:S01]  /*4b80*/  @!UP1 UTMALDG.3D [UR8], [UR14], desc[UR18] ;  /* 0x000012080e0095b4 */ /* 0x0005e20008011000 */
[----:B------:R2:W-:Y:S01]  /*4b90*/  @!P4 SYNCS.ARRIVE.TRANS64.RED.A0TR RZ, [UR7+0x48], R23 ;  /* 0x00004817ffffc9a7 */ /* 0x0005e20008300407 */
[----:B------:R-:W-:Y:S01]  /*4ba0*/  UPLOP3.LUT UP1, UPT, UPT, UPT, UPT, 0x80, 0x8 ;  /* 0x000000000008789c */ /* 0x000fe20003f2f070 */
[----:B------:R-:W-:Y:S01]  /*4bb0*/  SYNCS.ARRIVE.TRANS64.RED.A1T0 RZ, [UR13], RZ ;  /* 0x000000ffffff79a7 */ /* 0x000fe2000810040d */
[----:B------:R-:W-:Y:S09]  /*4bc0*/  @P3 BRA `(.L_x_77) ;  /* 0xfffffff000943947 */ /* 0x000ff2000383ffff */
[----:B------:R-:W-:-:S04]  /*4bd0*/  SHF.L.U32 R3, R32, 0x1f, RZ ;  /* 0x0000001f20037819 */ /* 0x000fc800000006ff */
[----:B------:R-:W1:Y:S02]  /*4be0*/  SYNCS.PHASECHK.TRANS64.TRYWAIT P0, [UR7+0x50], R3 ;  /* 0x00005003ff0075a7 */ /* 0x000e640008001107 */
[----:B-1----:R-:W-:Y:S05]  /*4bf0*/  @!P0 BRA `(.L_x_78) ;  /* 0x0000003c00448947 */ /* 0x002fea0003800000 */
.L_x_166:
[----:B------:R-:W3:Y:S02]  /*4c00*/  SYNCS.PHASECHK.TRANS64.TRYWAIT P0, [UR7+0x58], R3 ;  /* 0x00005803ff0075a7 */ /* 0x000ee40008001107 */
[----:B---3--:R-:W-:Y:S05]  /*4c10*/  @!P0 BRA `(.L_x_79) ;  /* 0x0000003c00548947 */ /* 0x008fea0003800000 */
.L_x_168:
[----:B------:R-:W3:Y:S02]  /*4c20*/  SYNCS.PHASECHK.TRANS64.TRYWAIT P0, [UR7+0x60], R3 ;  /* 0x00006003ff0075a7 */ /* 0x000ee40008001107 */
[----:B---3--:R-:W-:Y:S05]  /*4c30*/  @!P0 BRA `(.L_x_80) ;  /* 0x0000003c00648947 */ /* 0x008fea0003800000 */
.L_x_170:
[----:B-1----:R-:W-:-:S07]  /*4c40*/  MOV R0, UR7 ;  /* 0x0000000700007c02 */ /* 0x002fce0008000f00 */
.L_x_81:
[----:B-1----:R-:W-:-:S04]  /*4c50*/  SHF.L.U32 R3, R32, 0x1f, RZ ;  /* 0x0000001f20037819 */ /* 0x002fc800000006ff */
[----:B------:R1:W3:Y:S03]  /*4c60*/  SYNCS.PHASECHK.TRANS64.TRYWAIT P0, [R0+URZ+0x68], R3 ;  /* 0x00006803000075a7 */ /* 0x0002e600080011ff */
[----:B---3--:R-:W-:Y:S05]  /*4c70*/  @!P0 NANOSLEEP.SYNCS 0x989680 ;  /* 0x009896800000895d */ /* 0x008fea0003900000 */
[----:B------:R-:W3:Y:S02]  /*4c80*/  @!P0 SYNCS.PHASECHK.TRANS64 P0, [R0+URZ+0x68], R3 ;  /* 0x00006803000085a7 */ /* 0x000ee400080010ff */
[----:B--23--:R-:W-:Y:S05]  /*4c90*/  @P0 EXIT ;  /* 0x000000000000094d */ /* 0x00cfea0003800000 */
[----:B------:R-:W-:Y:S05]  /*4ca0*/  BRA `(.L_x_81) ;  /* 0xfffffffc00e87947 */ /* 0x000fea000383ffff */
.L_x_66:
[----:B------:R-:W-:-:S06]  /*4cb0*/  UISETP.GE.AND UP1, UPT, UR8, 0x4, UPT ;  /* 0x000000040800788c */ /* 0x000fcc000bf26270 */
[----:B------:R-:W-:-:S13]  /*4cc0*/  PLOP3.LUT P0, PT, PT, PT, UP1, 0x80, 0x8 ;  /* 0x000000000008781c */ /* 0x000fda0003f0f018 */
[----:B------:R-:W-:Y:S05]  /*4cd0*/  @!P0 EXIT ;  /* 0x000000000000894d */ /* 0x000fea0003800000 */
[----:B------:R-:W-:Y:S01]  /*4ce0*/  BAR.SYNC.DEFER_BLOCKING 0x6, 0xa0 ;  /* 0x0182800000007b1d */ /* 0x000fe20000010000 */
[C---:B------:R-:W-:Y:S01]  /*4cf0*/  IMAD.SHL.U32 R7, R72.reuse, 0x20, RZ ;  /* 0x0000002048077824 */ /* 0x040fe200078e00ff */
[C---:B------:R-:W-:Y:S01]  /*4d00*/  LOP3.LUT P0, RZ, R72.reuse, 0x4, RZ, 0xc0, !PT ;  /* 0x0000000448ff7812 */ /* 0x040fe2000780c0ff */
[C---:B------:R-:W-:Y:S01]  /*4d10*/  IMAD.SHL.U32 R64, R72.reuse, 0x10, RZ ;  /* 0x0000001048407824 */ /* 0x040fe200078e00ff */
[----:B------:R-:W-:Y:S01]  /*4d20*/  CS2R R68, SRZ ;  /* 0x0000000000447805 */ /* 0x000fe2000001ff00 */
[C---:B------:R-:W-:Y:S01]  /*4d30*/  IMAD.SHL.U32 R5, R72.reuse, 0x4, RZ ;  /* 0x0000000448057824 */ /* 0x040fe200078e00ff */
[----:B------:R-:W-:Y:S02]  /*4d40*/  UMOV UR48, 0x400 ;  /* 0x0000040000307882 */ /* 0x000fe40000000000 */
[----:B------:R-:W1:Y:S01]  /*4d50*/  LDC R63, c[0x0][0x370] ;  /* 0x0000dc00ff3f7b82 */ /* 0x000e620000000800 */
[----:B------:R-:W-:Y:S01]  /*4d60*/  ULEA UR48, UR37, UR48, 0x18 ;  /* 0x0000003025307291 */ /* 0x000fe2000f8ec0ff */
[----:B------:R-:W-:Y:S01]  /*4d70*/  LOP3.LUT R0, R7, 0xc0, RZ, 0xc0, !PT ;  /* 0x000000c007007812 */ /* 0x000fe200078ec0ff */
[----:B------:R-:W-:Y:S01]  /*4d80*/  IMAD.U32 R32, R72, 0x10000, RZ ;  /* 0x0001000048207824 */ /* 0x000fe200078e00ff */
[----:B------:R-:W-:Y:S01]  /*4d90*/  LOP3.LUT R64, R64, 0x600, RZ, 0xc0, !PT ;  /* 0x0000060040407812 */ /* 0x000fe200078ec0ff */
[----:B------:R-:W-:Y:S01]  /*4da0*/  UIADD3 UR4, UPT, UPT, UR48, 0x200, URZ ;  /* 0x0000020030047890 */ /* 0x000fe2000fffe0ff */
[----:B------:R-:W-:Y:S01]  /*4db0*/  LOP3.LUT R5, R0, 0x18, R5, 0xf8, !PT ;  /* 0x0000001800057812 */ /* 0x000fe200078ef805 */
[----:B------:R-:W-:Y:S01]  /*4dc0*/  IMAD.MOV.U32 R71, RZ, RZ, 0x20 ;  /* 0x00000020ff477424 */ /* 0x000fe200078e00ff */
[----:B------:R-:W2:Y:S01]  /*4dd0*/  LDC R28, c[0x0][0xb0c] ;  /* 0x0002c300ff1c7b82 */ /* 0x000ea20000000800 */
[----:B------:R-:W-:Y:S01]  /*4de0*/  SHF.R.U32.HI R0, RZ, 0x1, R72 ;  /* 0x00000001ff007819 */ /* 0x000fe20000011648 */
[----:B------:R-:W-:Y:S01]  /*4df0*/  IMAD.MOV.U32 R70, RZ, RZ, 0x1 ;  /* 0x00000001ff467424 */ /* 0x000fe200078e00ff */
[--C-:B------:R-:W-:Y:S01]  /*4e00*/  LOP3.LUT R64, R64, 0x20, R7.reuse, 0xf8, !PT ;  /* 0x0000002040407812 */ /* 0x100fe200078ef807 */
[----:B------:R-:W-:Y:S01]  /*4e10*/  IMAD.MOV.U32 R30, RZ, RZ, RZ ;  /* 0x000000ffff1e7224 */ /* 0x000fe200078e00ff */
[----:B------:R-:W-:Y:S01]  /*4e20*/  LOP3.LUT R32, R32, 0x600000, RZ, 0xc0, !PT ;  /* 0x0060000020207812 */ /* 0x000fe200078ec0ff */
[----:B------:R-:W-:Y:S01]  /*4e30*/  IMAD.MOV.U32 R75, RZ, RZ, RZ ;  /* 0x000000ffff4b7224 */ /* 0x000fe200078e00ff */
[----:B------:R-:W-:Y:S01]  /*4e40*/  LOP3.LUT R5, R5, 0x8, R0, 0x78, !PT ;  /* 0x0000000805057812 */ /* 0x000fe200078e7800 */
[----:B------:R-:W4:Y:S01]  /*4e50*/  LDC R61, c[0x0][0xb20] ;  /* 0x0002c800ff3d7b82 */ /* 0x000f220000000800 */
[----:B------:R-:W3:Y:S01]  /*4e60*/  LDS R3, [UR48+0x130] ;  /* 0x00013030ff037984 */ /* 0x000ee20008000800 */
[----:B------:R-:W-:Y:S01]  /*4e70*/  LOP3.LUT R64, R64, 0x100, R7, 0xf8, !PT ;  /* 0x0000010040407812 */ /* 0x000fe200078ef807 */
[----:B------:R-:W-:Y:S01]  /*4e80*/  IMAD.U32 R66, RZ, RZ, UR4 ;  /* 0x00000004ff427e24 */ /* 0x000fe2000f8e00ff */
[----:B------:R-:W-:Y:S01]  /*4e90*/  LOP3.LUT R72, R72, 0x60, RZ, 0xc0, !PT ;  /* 0x0000006048487812 */ /* 0x000fe200078ec0ff */
[----:B------:R-:W1:Y:S01]  /*4ea0*/  LDCU.64 UR52, c[0x0][0x348] ;  /* 0x00006900ff3477ac */ /* 0x000e620008000a00 */
[----:B------:R-:W-:-:S02]  /*4eb0*/  LOP3.LUT R64, R64, R5, RZ, 0xfc, !PT ;  /* 0x0000000540407212 */ /* 0x000fc400078efcff */
[----:B------:R-:W1:Y:S01]  /*4ec0*/  LDC R27, c[0x0][0xb30] ;  /* 0x0002cc00ff1b7b82 */ /* 0x000e620000000800 */
[----:B------:R-:W-:Y:S01]  /*4ed0*/  SEL R71, R71, 0xffffffe0, !P0 ;  /* 0xffffffe047477807 */ /* 0x000fe20004000000 */
[----:B------:R-:W1:Y:S01]  /*4ee0*/  LDCU.64 UR38, c[0x0][0x888] ;  /* 0x00011100ff2677ac */ /* 0x000e620008000a00 */
[----:B------:R-:W1:Y:S05]  /*4ef0*/  LDCU.64 UR44, c[0x0][0x890] ;  /* 0x00011200ff2c77ac */ /* 0x000e6a0008000a00 */
[----:B------:R-:W1:Y:S01]  /*4f00*/  LDC.64 R56, c[0x0][0xb10] ;  /* 0x0002c400ff387b82 */ /* 0x000e620000000a00 */
[----:B------:R-:W-:Y:S01]  /*4f10*/  UMOV UR49, URZ ;  /* 0x000000ff00317c82 */ /* 0x000fe20008000000 */
[----:B------:R-:W-:-:S06]  /*4f20*/  UMOV UR51, URZ ;  /* 0x000000ff00337c82 */ /* 0x000fcc0008000000 */
[----:B------:R-:W1:Y:S08]  /*4f30*/  LDC.64 R24, c[0x0][0xb18] ;  /* 0x0002c600ff187b82 */ /* 0x000e700000000a00 */
[----:B------:R-:W1:Y:S08]  /*4f40*/  LDC.64 R22, c[0x0][0xb28] ;  /* 0x0002ca00ff167b82 */ /* 0x000e700000000a00 */
[----:B------:R-:W1:Y:S01]  /*4f50*/  LDC.64 R54, c[0x0][0x8b0] ;  /* 0x00022c00ff367b82 */ /* 0x000e620000000a00 */
[----:B---3--:R-:W-:-:S07]  /*4f60*/  IMAD.IADD R32, R3, 0x1, R32 ;  /* 0x0000000103207824 */ /* 0x008fce00078e0220 */
[----:B------:R-:W3:Y:S08]  /*4f70*/  LDC.64 R52, c[0x0][0x8a8] ;  /* 0x00022a00ff347b82 */ /* 0x000ef00000000a00 */
[----:B--2-4-:R-:W1:Y:S02]  /*4f80*/  LDC R62, c[0x0][0x374] ;  /* 0x0000dd00ff3e7b82 */ /* 0x014e640000000800 */
.L_x_125:
[C---:B------:R-:W-:Y:S02]  /*4f90*/  LEA R0, R75.reuse, UR48, 0x3 ;  /* 0x000000304b007c11 */ /* 0x040fe4000f8e18ff */
[----:B------:R-:W-:Y:S02]  /*4fa0*/  SHF.L.U32 R3, R68, 0x1f, RZ ;  /* 0x0000001f44037819 */ /* 0x000fe400000006ff */
[----:B------:R-:W-:Y:S02]  /*4fb0*/  LEA R16, R75, UR48, 0x4 ;  /* 0x000000304b107c11 */ /* 0x000fe4000f8e20ff */
[----:B------:R-:W2:Y:S02]  /*4fc0*/  SYNCS.PHASECHK.TRANS64.TRYWAIT P0, [R0+URZ+0x80], R3 ;  /* 0x00008003000075a7 */ /* 0x000ea400080011ff */
[----:B-12---:R-:W-:Y:S05]  /*4fd0*/  @!P0 BRA `(.L_x_82) ;  /* 0x0000003800948947 */ /* 0x006fea0003800000 */
.L_x_171:
[----:B------:R-:W4:Y:S01]  /*4fe0*/  LDC.64 R12, c[0x0][0xb10] ;  /* 0x0002c400ff0c7b82 */ /* 0x000f220000000a00 */
[----:B------:R-:W3:Y:S01]  /*4ff0*/  LDS.128 R16, [R16+0x110] ;  /* 0x0001100010107984 */ /* 0x000ee20000000c00 */
[----:B-1----:R-:W-:Y:S01]  /*5000*/  ISETP.NE.AND P1, PT, R27, 0x1, PT ;  /* 0x000000011b00780c */ /* 0x002fe20003f25270 */
[----:B--2---:R-:W-:Y:S01]  /*5010*/  VIADD R0, R0, 0x90 ;  /* 0x0000009000007836 */ /* 0x004fe20000000000 */
[----:B------:R-:W-:Y:S04]  /*5020*/  ISETP.GE.AND P0, PT, R26, 0x1, PT ;  /* 0x000000011a00780c */ /* 0x000fe80003f06270 */
[----:B------:R-:W1:Y:S01]  /*5030*/  LDC.64 R10, c[0x0][0xb18] ;  /* 0x0002c600ff0a7b82 */ /* 0x000e620000000a00 */
[----:B------:R-:W-:Y:S01]  /*5040*/  PRMT R0, RZ, 0x654, R0 ;  /* 0x00000654ff007816 */ /* 0x000fe20000000000 */
[----:B------:R-:W-:Y:S01]  /*5050*/  @!PT LDS RZ, [RZ] ;  /* 0x00000000fffff984 */ /* 0x000fe20000000800 */
[----:B------:R-:W-:Y:S01]  /*5060*/  @!PT LDS RZ, [RZ] ;  /* 0x00000000fffff984 */ /* 0x000fe20000000800 */
[----:B------:R-:W-:Y:S01]  /*5070*/  @!PT LDS RZ, [RZ] ;  /* 0x00000000fffff984 */ /* 0x000fe20000000800 */
[----:B------:R-:W-:Y:S01]  /*5080*/  @!PT LDS RZ, [RZ] ;  /* 0x00000000fffff984 */ /* 0x000fe20000000800 */
[----:B------:R2:W-:Y:S06]  /*5090*/  MEMBAR.ALL.CTA ;  /* 0x0000000000007992 */ /* 0x0005ec0000008000 */
[----:B--2---:R-:W2:Y:S01]  /*50a0*/  FENCE.VIEW.ASYNC.S ;  /* 0x00000000000073c6 */ /* 0x004ea20000000000 */
[----:B------:R-:W1:Y:S08]  /*50b0*/  @!P1 LDC R14, c[0x0][0xb20] ;  /* 0x0002c800ff0e9b82 */ /* 0x000e700000000800 */
[----:B------:R-:W1:Y:S01]  /*50c0*/  @!P1 LDC R9, c[0x0][0xb0c] ;  /* 0x0002c300ff099b82 */ /* 0x000e620000000800 */
[----:B--2---:R2:W-:Y:S01]  /*50d0*/  SYNCS.ARRIVE.TRANS64.RED.A1T0 RZ, [R0+URZ], RZ ;  /* 0x000000ff00ff79a7 */ /* 0x0045e200081004ff */
[----:B---3--:R-:W-:Y:S04]  /*50e0*/  LOP3.LUT P4, RZ, R18, 0x1, RZ, 0xc0, !PT ;  /* 0x0000000112ff7812 */ /* 0x008fe8000788c0ff */
[----:B------:R-:W-:Y:S09]  /*50f0*/  P2R R73, PR, RZ, 0x10 ;  /* 0x00000010ff497803 */ /* 0x000ff20000000000 */
[----:B------:R-:W-:Y:S02]  /*5100*/  @P4 MOV R31, R16 ;  /* 0x00000010001f4202 */ /* 0x000fe40000000f00 */
[----:B------:R-:W-:Y:S01]  /*5110*/  @P4 LOP3.LUT R29, R17, 0xffff, RZ, 0xc0, !PT ;  /* 0x0000ffff111d4812 */ /* 0x000fe200078ec0ff */
[----:B--2-4-:R-:W-:Y:S06]  /*5120*/  @!P0 BRA `(.L_x_83) ;  /* 0x0000000000a48947 */ /* 0x014fec0003800000 */
[----:B------:R-:W-:Y:S01]  /*5130*/  IMAD.HI.U32 R36, R62, R25, RZ ;  /* 0x000000193e247227 */ /* 0x000fe200078e00ff */
[----:B------:R-:W-:Y:S02]  /*5140*/  ISETP.NE.AND P0, PT, R24, 0x1, PT ;  /* 0x000000011800780c */ /* 0x000fe40003f05270 */
[----:B------:R-:W-:Y:S01]  /*5150*/  ISETP.NE.AND P2, PT, R26, 0x1, PT ;  /* 0x000000011a00780c */ /* 0x000fe20003f45270 */
[-C--:B------:R-:W-:Y:S01]  /*5160*/  IMAD.HI.U32 R34, R63, R56.reuse, RZ ;  /* 0x000000383f227227 */ /* 0x080fe200078e00ff */
[----:B------:R-:W-:Y:S02]  /*5170*/  SHF.R.U32.HI R37, RZ, R61, R36 ;  /* 0x0000003dff257219 */ /* 0x000fe40000011624 */
[----:B------:R-:W-:Y:S01]  /*5180*/  ISETP.NE.AND P3, PT, R28, 0x1, PT ;  /* 0x000000011c00780c */ /* 0x000fe20003f65270 */
[----:B------:R-:W-:Y:S01]  /*5190*/  IMAD.HI.U32 R40, R29, R25, RZ ;  /* 0x000000191d287227 */ /* 0x000fe200078e00ff */
[----:B------:R-:W-:Y:S02]  /*51a0*/  SHF.R.U32.HI R34, RZ, R57, R34 ;  /* 0x00000039ff227219 */ /* 0x000fe40000011622 */
[----:B------:R-:W-:Y:S01]  /*51b0*/  SEL R3, R62, R37, !P0 ;  /* 0x000000253e037207 */ /* 0x000fe20004000000 */
[----:B------:R-:W-:Y:S01]  /*51c0*/  IMAD.HI.U32 R38, R31, R56, RZ ;  /* 0x000000381f267227 */ /* 0x000fe200078e00ff */
[----:B------:R-:W-:Y:S03]  /*51d0*/  SEL R7, R63, R34, !P3 ;  /* 0x000000223f077207 */ /* 0x000fe60005800000 */
[-C--:B------:R-:W-:Y:S01]  /*51e0*/  IMAD.HI.U32 R34, R3, R22.reuse, RZ ;  /* 0x0000001603227227 */ /* 0x080fe200078e00ff */
[----:B------:R-:W-:Y:S03]  /*51f0*/  SHF.R.U32.HI R38, RZ, R57, R38 ;  /* 0x00000039ff267219 */ /* 0x000fe60000011626 */
[----:B------:R-:W-:Y:S01]  /*5200*/  IMAD.HI.U32 R36, R7, R22, RZ ;  /* 0x0000001607247227 */ /* 0x000fe200078e00ff */
[----:B------:R-:W-:Y:S02]  /*5210*/  @P2 SHF.R.U32.HI R3, RZ, R23, R34 ;  /* 0x00000017ff032219 */ /* 0x000fe40000011622 */
[----:B------:R-:W-:Y:S02]  /*5220*/  SHF.R.U32.HI R34, RZ, R61, R40 ;  /* 0x0000003dff227219 */ /* 0x000fe40000011628 */
[----:B------:R-:W-:Y:S01]  /*5230*/  @P2 SHF.R.U32.HI R7, RZ, R23, R36 ;  /* 0x00000017ff072219 */ /* 0x000fe20000011624 */
[C---:B------:R-:W-:Y:S01]  /*5240*/  IMAD R2, R26.reuse, R3, RZ ;  /* 0x000000031a027224 */ /* 0x040fe200078e02ff */
[----:B------:R-:W-:Y:S02]  /*5250*/  SEL R5, R29, R34, !P0 ;  /* 0x000000221d057207 */ /* 0x000fe40004000000 */
[----:B------:R-:W-:Y:S01]  /*5260*/  SEL R3, R31, R38, !P3 ;  /* 0x000000261f037207 */ /* 0x000fe20005800000 */
[----:B------:R-:W-:Y:S01]  /*5270*/  IMAD R4, R26, R7, RZ ;  /* 0x000000071a047224 */ /* 0x000fe200078e02ff */
[C---:B------:R-:W-:Y:S01]  /*5280*/  ISETP.GE.AND P0, PT, R5.reuse, R2, PT ;  /* 0x000000020500720c */ /* 0x040fe20003f06270 */
[----:B------:R-:W-:Y:S03]  /*5290*/  IMAD.HI.U32 R6, R5, R22, RZ ;  /* 0x0000001605067227 */ /* 0x000fe600078e00ff */
[----:B------:R-:W-:Y:S01]  /*52a0*/  ISETP.GE.OR P0, PT, R3, R4, P0 ;  /* 0x000000040300720c */ /* 0x000fe20000706670 */
[----:B------:R-:W-:Y:S01]  /*52b0*/  IMAD.MOV R4, RZ, RZ, -R3 ;  /* 0x000000ffff047224 */ /* 0x000fe200078e0a03 */
[-C--:B------:R-:W-:Y:S03]  /*52c0*/  SHF.R.U32.HI R6, RZ, R23.reuse, R6 ;  /* 0x00000017ff067219 */ /* 0x080fe60000011606 */
[----:B------:R-:W-:Y:S01]  /*52d0*/  IMAD R31, R28, R4, R31 ;  /* 0x000000041c1f7224 */ /* 0x000fe200078e021f */
[----:B------:R-:W-:Y:S05]  /*52e0*/  SEL R15, R5, R6, !P2 ;  /* 0x00000006050f7207 */ /* 0x000fea0005000000 */
[----:B------:R-:W-:Y:S02]  /*52f0*/  IMAD.MOV R6, RZ, RZ, -R15 ;  /* 0x000000ffff067224 */ /* 0x000fe400078e0a0f */
[C---:B------:R-:W-:Y:S04]  /*5300*/  @!P0 IMAD.HI.U32 R2, R3.reuse, R22, RZ ;  /* 0x0000001603028227 */ /* 0x040fe800078e00ff */
[----:B------:R-:W-:Y:S01]  /*5310*/  IMAD R6, R26, R6, R5 ;  /* 0x000000061a067224 */ /* 0x000fe200078e0205 */
[----:B------:R-:W-:Y:S04]  /*5320*/  @!P0 SHF.R.U32.HI R2, RZ, R23, R2 ;  /* 0x00000017ff028219 */ /* 0x000fe80000011602 */
[----:B------:R-:W-:Y:S02]  /*5330*/  @!P0 SEL R0, R3, R2, !P2 ;  /* 0x0000000203008207 */ /* 0x000fe40005000000 */
[----:B------:R-:W-:Y:S02]  /*5340*/  IADD3 R2, PT, PT, -R5, RZ, RZ ;  /* 0x000000ff05027210 */ /* 0x000fe40007ffe1ff */
[----:B------:R-:W-:Y:S01]  /*5350*/  @!P0 IADD3 R8, PT, PT, R15, -R0, RZ ;  /* 0x800000000f088210 */ /* 0x000fe20007ffe0ff */
[----:B------:R-:W-:Y:S02]  /*5360*/  @!P0 IMAD R0, R7, R6, R0 ;  /* 0x0000000607008224 */ /* 0x000fe400078e0200 */
[----:B------:R-:W-:Y:S02]  /*5370*/  IMAD R29, R24, R2, R29 ;  /* 0x00000002181d7224 */ /* 0x000fe400078e021d */
[----:B------:R-:W-:Y:S02]  /*5380*/  @!P0 IMAD R5, R8, R26, R3 ;  /* 0x0000001a08058224 */ /* 0x000fe400078e0203 */
[----:B------:R-:W-:Y:S04]  /*5390*/  @!P0 IMAD.MOV.U32 R3, RZ, RZ, R0 ;  /* 0x000000ffff038224 */ /* 0x000fe800078e0000 */
[----:B------:R-:W-:Y:S02]  /*53a0*/  IMAD R31, R3, R28, R31 ;  /* 0x0000001c031f7224 */ /* 0x000fe400078e021f */
[----:B------:R-:W-:Y:S07]  /*53b0*/  IMAD R29, R5, R24, R29 ;  /* 0x00000018051d7224 */ /* 0x000fee00078e021d */
.L_x_83:
[----:B-1----:R-:W-:Y:S01]  /*53c0*/  @!P1 ISETP.NE.AND P0, PT, R10, 0x1, PT ;  /* 0x000000010a00980c */ /* 0x002fe20003f05270 */
[----:B------:R-:W-:Y:S01]  /*53d0*/  @!P1 IMAD.HI.U32 R3, R29, R11, RZ ;  /* 0x0000000b1d039227 */ /* 0x000fe200078e00ff */
[----:B------:R-:W-:Y:S01]  /*53e0*/  R2UR UR42, R21 ;  /* 0x00000000152a72ca */ /* 0x000fe200000e0000 */
[----:B------:R-:W-:Y:S01]  /*53f0*/  BSSY.RECONVERGENT B6, `(.L_x_84) ;  /* 0x0000031000067945 */ /* 0x000fe20003800200 */
[----:B------:R-:W-:Y:S01]  /*5400*/  R2UR UR41, R20 ;  /* 0x00000000142972ca */ /* 0x000fe200000e0000 */
[----:B------:R-:W-:Y:S01]  /*5410*/  @!P1 IMAD.HI.U32 R0, R31, R12, RZ ;  /* 0x0000000c1f009227 */ /* 0x000fe200078e00ff */
[----:B------:R-:W-:Y:S02]  /*5420*/  @!P1 SHF.R.U32.HI R2, RZ, R14, R3 ;  /* 0x0000000eff029219 */ /* 0x000fe40000011603 */
[----:B------:R-:W-:Y:S01]  /*5430*/  @!P1 ISETP.NE.AND P2, PT, R9, 0x1, PT ;  /* 0x000000010900980c */ /* 0x000fe20003f45270 */
[----:B------:R-:W-:Y:S01]  /*5440*/  VIADD R75, R75, 0x1 ;  /* 0x000000014b4b7836 */ /* 0x000fe20000000000 */
[----:B------:R-:W-:Y:S02]  /*5450*/  @!P1 SEL R2, R29, R2, !P0 ;  /* 0x000000021d029207 */ /* 0x000fe40004000000 */
[----:B------:R-:W-:Y:S02]  /*5460*/  @!P1 SHF.R.U32.HI R0, RZ, R13, R0 ;  /* 0x0000000dff009219 */ /* 0x000fe40000011600 */
[----:B------:R-:W-:Y:S01]  /*5470*/  LOP3.LUT P0, RZ, R66, 0x1b0, RZ, 0xc0, !PT ;  /* 0x000001b042ff7812 */ /* 0x000fe2000780c0ff */
[----:B------:R-:W-:Y:S01]  /*5480*/  USHF.L.U32 UR42, UR42, 0x6, URZ ;  /* 0x000000062a2a7899 */ /* 0x000fe200080006ff */
[----:B------:R-:W-:Y:S01]  /*5490*/  @!P1 SEL R3, R31, R0, !P2 ;  /* 0x000000001f039207 */ /* 0x000fe20005000000 */
[----:B------:R-:W-:Y:S01]  /*54a0*/  USHF.L.U32 UR41, UR41, 0x7, URZ ;  /* 0x0000000729297899 */ /* 0x000fe200080006ff */
[----:B------:R-:W-:Y:S03]  /*54b0*/  @P4 SHF.R.U32.HI R67, RZ, 0x10, R17 ;  /* 0x00000010ff434819 */ /* 0x000fe60000011611 */
[----:B------:R-:W-:Y:S02]  /*54c0*/  @!P1 IMAD.IADD R0, R2, 0x1, -R3 ;  /* 0x0000000102009824 */ /* 0x000fe400078e0a03 */
[----:B------:R-:W-:Y:S02]  /*54d0*/  @!P1 IMAD.IADD R2, R3, 0x1, -R2 ;  /* 0x0000000103029824 */ /* 0x000fe400078e0a02 */
[----:B------:R-:W-:Y:S02]  /*54e0*/  @!P1 IMAD R31, R0, R9, R31 ;  /* 0x00000009001f9224 */ /* 0x000fe400078e021f */
[----:B------:R-:W-:Y:S01]  /*54f0*/  @!P1 IMAD R29, R2, R10, R29 ;  /* 0x0000000a021d9224 */ /* 0x000fe200078e021d */
[----:B------:R-:W-:Y:S06]  /*5500*/  @!P0 BRA `(.L_x_85) ;  /* 0x00000000007c8947 */ /* 0x000fec0003800000 */
[----:B------:R-:W1:Y:S01]  /*5510*/  LDCU.64 UR8, c[0x4][0x80] ;  /* 0x01001000ff0877ac */ /* 0x000e620008000a00 */
[----:B------:R-:W-:Y:S01]  /*5520*/  MOV R2, 0x0 ;  /* 0x0000000000027802 */ /* 0x000fe20000000f00 */
[----:B------:R-:W-:Y:S02]  /*5530*/  HFMA2 R12, -RZ, RZ, 0, 5.9604644775390625e-08 ;  /* 0x00000001ff0c7431 */ /* 0x000fe400000001ff */
[----:B------:R-:W-:Y:S01]  /*5540*/  IMAD.MOV.U32 R8, RZ, RZ, 0x70 ;  /* 0x00000070ff087424 */ /* 0x000fe200078e00ff */
[----:B------:R2:W3:Y:S01]  /*5550*/  LDC.64 R14, c[0x4][R2] ;  /* 0x01000000020e7b82 */ /* 0x0004e20000000a00 */
[----:B------:R-:W4:Y:S01]  /*5560*/  LDCU.64 UR6, c[0x4][0x88] ;  /* 0x01001100ff0677ac */ /* 0x000f220008000a00 */
[----:B------:R-:W-:Y:S01]  /*5570*/  IMAD.MOV.U32 R13, RZ, RZ, RZ ;  /* 0x000000ffff0d7224 */ /* 0x000fe200078e00ff */
[----:B------:R-:W2:Y:S01]  /*5580*/  LDCU.64 UR4, c[0x4][0x8] ;  /* 0x01000100ff0477ac */ /* 0x000ea20008000a00 */
[----:B-1----:R-:W-:Y:S01]  /*5590*/  MOV R5, UR9 ;  /* 0x0000000900057c02 */ /* 0x002fe20008000f00 */
[----:B------:R-:W-:Y:S01]  /*55a0*/  IMAD.U32 R4, RZ, RZ, UR8 ;  /* 0x00000008ff047e24 */ /* 0x000fe2000f8e00ff */
[----:B----4-:R-:W-:Y:S01]  /*55b0*/  MOV R7, UR7 ;  /* 0x0000000700077c02 */ /* 0x010fe20008000f00 */
[----:B------:R-:W-:Y:S01]  /*55c0*/  IMAD.U32 R6, RZ, RZ, UR6 ;  /* 0x00000006ff067e24 */ /* 0x000fe2000f8e00ff */
[----:B--2---:R-:W-:Y:S01]  /*55d0*/  MOV R11, UR5 ;  /* 0x00000005000b7c02 */ /* 0x004fe20008000f00 */
[----:B------:R-:W-:Y:S02]  /*55e0*/  IMAD.U32 R10, RZ, RZ, UR4 ;  /* 0x00000004ff0a7e24 */ /* 0x000fe4000f8e00ff */
[----:B------:R-:W-:Y:S07]  /*55f0*/  LEPC R20, `(.L_x_86) ;  /* 0x000000001014794e */ /* 0x000fee0000000000 */
[----:B---3-5:R-:W-:Y:S05]  /*5600*/  CALL.ABS.NOINC R14 ;  /* 0x000000000e007343 */ /* 0x028fea0003c00000 */
.L_x_86:
[----:B------:R-:W1:Y:S01]  /*5610*/  LDCU.64 UR8, c[0x4][0x80] ;  /* 0x01001000ff0877ac */ /* 0x000e620008000a00 */
[----:B------:R-:W2:Y:S01]  /*5620*/  LDC.64 R2, c[0x4][R2] ;  /* 0x0100000002027b82 */ /* 0x000ea20000000a00 */
[----:B------:R-:W-:Y:S02]  /*5630*/  HFMA2 R12, -RZ, RZ, 0, 5.9604644775390625e-08 ;  /* 0x00000001ff0c7431 */ /* 0x000fe400000001ff */
[----:B------:R-:W-:Y:S02]  /*5640*/  IMAD.MOV.U32 R8, RZ, RZ, 0x70 ;  /* 0x00000070ff087424 */ /* 0x000fe400078e00ff */
[----:B------:R-:W-:Y:S01]  /*5650*/  IMAD.MOV.U32 R13, RZ, RZ, RZ ;  /* 0x000000ffff0d7224 */ /* 0x000fe200078e00ff */
[----:B------:R-:W3:Y:S01]  /*5660*/  LDCU.64 UR6, c[0x4][0x88] ;  /* 0x01001100ff0677ac */ /* 0x000ee20008000a00 */
[----:B------:R-:W4:Y:S01]  /*5670*/  LDCU.64 UR4, c[0x4][0x8] ;  /* 0x01000100ff0477ac */ /* 0x000f220008000a00 */
[----:B-1----:R-:W-:Y:S02]  /*5680*/  MOV R4, UR8 ;  /* 0x0000000800047c02 */ /* 0x002fe40008000f00 */
[----:B------:R-:W-:Y:S02]  /*5690*/  MOV R5, UR9 ;  /* 0x0000000900057c02 */ /* 0x000fe40008000f00 */
[----:B---3--:R-:W-:Y:S01]  /*56a0*/  MOV R7, UR7 ;  /* 0x0000000700077c02 */ /* 0x008fe20008000f00 */
[----:B------:R-:W-:Y:S01]  /*56b0*/  IMAD.U32 R6, RZ, RZ, UR6 ;  /* 0x00000006ff067e24 */ /* 0x000fe2000f8e00ff */
[----:B----4-:R-:W-:Y:S01]  /*56c0*/  MOV R11, UR5 ;  /* 0x00000005000b7c02 */ /* 0x010fe20008000f00 */
[----:B------:R-:W-:Y:S02]  /*56d0*/  IMAD.U32 R10, RZ, RZ, UR4 ;  /* 0x00000004ff0a7e24 */ /* 0x000fe4000f8e00ff */
[----:B------:R-:W-:Y:S07]  /*56e0*/  LEPC R20, `(.L_x_85) ;  /* 0x000000001014794e */ /* 0x000fee0000000000 */
[----:B--2---:R-:W-:Y:S05]  /*56f0*/  CALL.ABS.NOINC R2 ;  /* 0x0000000002007343 */ /* 0x004fea0003c00000 */
.L_x_85:
[----:B------:R-:W-:Y:S05]  /*5700*/  BSYNC.RECONVERGENT B6 ;  /* 0x0000000000067941 */ /* 0x000fea0003800200 */
.L_x_84:
[----:B------:R-:W-:Y:S01]  /*5710*/  ISETP.NE.U32.AND P4, PT, R54, RZ, PT ;  /* 0x000000ff3600720c */ /* 0x000fe20003f85070 */
[----:B------:R-:W-:Y:S01]  /*5720*/  UISETP.NE.AND UP2, UPT, UR50, URZ, UPT ;  /* 0x000000ff3200728c */ /* 0x000fe2000bf45270 */
[----:B------:R-:W-:Y:S01]  /*5730*/  ISETP.NE.U32.AND P2, PT, RZ, UR38, PT ;  /* 0x00000026ff007c0c */ /* 0x000fe2000bf45070 */
[----:B------:R-:W-:Y:S01]  /*5740*/  UISETP.NE.U32.AND UP1, UPT, UR44, URZ, UPT ;  /* 0x000000ff2c00728c */ /* 0x000fe2000bf25070 */
[----:B------:R-:W-:Y:S01]  /*5750*/  ISETP.NE.AND.EX P4, PT, R55, RZ, PT, P4 ;  /* 0x000000ff3700720c */ /* 0x000fe20003f85340 */
[----:B------:R-:W-:Y:S01]  /*5760*/  UPLOP3.LUT UP0, UPT, UPT, UPT, UPT, 0x40, 0x4 ;  /* 0x000000000004789c */ /* 0x000fe20003f0e870 */
[----:B------:R-:W-:Y:S01]  /*5770*/  ISETP.NE.AND.EX P2, PT, RZ, UR39, PT, P2 ;  /* 0x00000027ff007c0c */ /* 0x000fe2000bf45320 */
[----:B------:R-:W-:Y:S01]  /*5780*/  UISETP.NE.AND.EX UP1, UPT, UR45, URZ, UPT, UP1 ;  /* 0x000000ff2d00728c */ /* 0x000fe2000bf25310 */
[----:B------:R-:W-:Y:S04]  /*5790*/  PLOP3.LUT P1, PT, PT, PT, UP2, 0x80, 0x8 ;  /* 0x000000000008781c */ /* 0x000fe80003f2f028 */
[----:B------:R-:W-:Y:S06]  /*57a0*/  @UP2 UPLOP3.LUT UP0, UPT, UPT, UPT, UP1, 0x80, 0x8 ;  /* 0x000000000008289c */ /* 0x000fec0003f0f010 */
[----:B------:R-:W-:Y:S01]  /*57b0*/  PLOP3.LUT P0, PT, PT, PT, UP0, 0x80, 0x8 ;  /* 0x000000000008781c */ /* 0x000fe20003f0f008 */
[----:B------:R-:W-:Y:S01]  /*57c0*/  @!UPT UIADD3 URZ, UPT, UPT, URZ, URZ, URZ ;  /* 0x000000fffffff290 */ /* 0x000fe2000fffe0ff */
[----:B------:R-:W-:Y:S11]  /*57d0*/  BRA.U !UP1, `(.L_x_87) ;  /* 0x0000000109387547 */ /* 0x000ff6000b800000 */
[----:B------:R-:W-:Y:S01]  /*57e0*/  UISETP.NE.U32.AND UP0, UPT, UR38, URZ, UPT ;  /* 0x000000ff2600728c */ /* 0x000fe2000bf05070 */
[----:B------:R-:W-:Y:S02]  /*57f0*/  HFMA2 R0, -RZ, RZ, 0, 5.9604644775390625e-08 ;  /* 0x00000001ff007431 */ /* 0x000fe400000001ff */
[----:B------:R-:W-:Y:S01]  /*5800*/  IMAD.MOV.U32 R59, RZ, RZ, 0x1 ;  /* 0x00000001ff3b7424 */ /* 0x000fe200078e00ff */
[----:B------:R-:W-:Y:S06]  /*5810*/  UISETP.NE.AND.EX UP0, UPT, UR39, URZ, UPT, UP0 ;  /* 0x000000ff2700728c */ /* 0x000fec000bf05300 */
[----:B------:R-:W-:Y:S05]  /*5820*/  PLOP3.LUT P3, PT, PT, PT, UP0, 0x80, 0x8 ;  /* 0x000000000008781c */ /* 0x000fea0003f6f008 */
[----:B------:R-:W1:Y:S01]  /*5830*/  @UP0 LDCU.64 UR6, c[0x0][0x888] ;  /* 0x00011100ff0607ac */ /* 0x000e620008000a00 */
[----:B------:R-:W-:Y:S07]  /*5840*/  @UP0 UIMAD UR4, UR36, UR44, URZ ;  /* 0x0000002c240402a4 */ /* 0x000fee000f8e02ff */
[----:B------:R-:W-:Y:S01]  /*5850*/  @!P3 PRMT R59, R0, 0x7610, R59 ;  /* 0x00007610003bb816 */ /* 0x000fe2000000003b */
[----:B-1----:R-:W-:Y:S03]  /*5860*/  @UP0 UIMAD.WIDE UR6, UR4, 0x4, UR6 ;  /* 0x00000004040608a5 */ /* 0x002fe6000f8e0206 */
[----:B------:R-:W1:Y:S03]  /*5870*/  @!UP0 LDCU UR4, c[0x0][0x880] ;  /* 0x00011000ff0487ac */ /* 0x000e660008000800 */
[----:B------:R-:W-:Y:S01]  /*5880*/  IMAD.U32 R2, RZ, RZ, UR6 ;  /* 0x00000006ff027e24 */ /* 0x000fe2000f8e00ff */
[----:B------:R-:W-:Y:S05]  /*5890*/  MOV R3, UR7 ;  /* 0x0000000700037c02 */ /* 0x000fea0008000f00 */
[----:B-----5:R2:W5:Y:S02]  /*58a0*/  @P3 LDG.E R35, desc[UR46][R2.64] ;  /* 0x0000002e02233981 */ /* 0x020564000c1e1900 */
[----:B-12---:R-:W-:Y:S02]  /*58b0*/  @!P3 IMAD.U32 R35, RZ, RZ, UR4 ;  /* 0x00000004ff23be24 */ /* 0x006fe4000f8e00ff */
.L_x_87:
[----:B------:R-:W-:Y:S05]  /*58c0*/  @!P4 BRA `(.L_x_88) ;  /* 0x000000000020c947 */ /* 0x000fea0003800000 */
[----:B------:R-:W-:Y:S04]  /*58d0*/  ISETP.NE.U32.AND P3, PT, R52, RZ, PT ;  /* 0x000000ff3400720c */ /* 0x000fe80003f65070 */
[----:B------:R-:W-:Y:S11]  /*58e0*/  ISETP.NE.AND.EX P3, PT, R53, RZ, PT, P3 ;  /* 0x000000ff3500720c */ /* 0x000ff60003f65330 */
[----:B------:R-:W-:Y:S02]  /*58f0*/  @!UPT UIADD3 URZ, UPT, UPT, URZ, URZ, URZ ;  /* 0x000000fffffff290 */ /* 0x000fe4000fffe0ff */
[----:B------:R-:W1:Y:S01]  /*5900*/  @P3 LDC.64 R2, c[0x0][0x8a8] ;  /* 0x00022a00ff023b82 */ /* 0x000e620000000a00 */
[----:B------:R-:W-:Y:S04]  /*5910*/  @P3 IMAD R0, R54, UR36, RZ ;  /* 0x0000002436003c24 */ /* 0x000fe8000f8e02ff */
[----:B-1----:R-:W-:Y:S05]  /*5920*/  @P3 IMAD.WIDE R2, R0, 0x4, R2 ;  /* 0x0000000400023825 */ /* 0x002fea00078e0202 */
[----:B-----5:R1:W5:Y:S02]  /*5930*/  @P3 LDG.E R33, desc[UR46][R2.64] ;  /* 0x0000002e02213981 */ /* 0x020364000c1e1900 */
[----:B-1----:R-:W2:Y:S02]  /*5940*/  @!P3 LDC R33, c[0x0][0x8a0] ;  /* 0x00022800ff21bb82 */ /* 0x002ea40000000800 */
.L_x_88:
[----:B-----5:R-:W-:Y:S01]  /*5950*/  FSETP.NEU.AND P3, PT, R35, RZ, PT ;  /* 0x000000ff2300720b */ /* 0x020fe20003f6d000 */
[----:B------:R-:W-:Y:S01]  /*5960*/  IMAD.SHL.U32 R80, R64, 0x2, RZ ;  /* 0x0000000240507824 */ /* 0x000fe200078e00ff */
[----:B------:R-:W-:Y:S01]  /*5970*/  SEL R7, RZ, 0xffffffff, P2 ;  /* 0xffffffffff077807 */ /* 0x000fe20001000000 */
[----:B------:R-:W-:Y:S01]  /*5980*/  BSSY B1, `(.L_x_89) ;  /* 0x0000036000017945 */ /* 0x000fe20003800000 */
[----:B------:R-:W-:Y:S01]  /*5990*/  @P1 LOP3.LUT P2, RZ, R59, 0xff, RZ, 0xc0, !PT ;  /* 0x000000ff3bff1812 */ /* 0x000fe2000784c0ff */
[----:B------:R-:W-:Y:S01]  /*59a0*/  VIADD R78, R80, UR48 ;  /* 0x00000030504e7c36 */ /* 0x000fe20008000000 */
[----:B------:R-:W-:Y:S01]  /*59b0*/  @P1 SEL R2, RZ, 0xffffffff, P3 ;  /* 0xffffffffff021807 */ /* 0x000fe20001800000 */
[----:B------:R-:W-:Y:S01]  /*59c0*/  IMAD.MOV.U32 R81, RZ, RZ, 0x1 ;  /* 0x00000001ff517424 */ /* 0x000fe200078e00ff */
[----:B------:R-:W-:Y:S01]  /*59d0*/  LOP3.LUT R70, R70, 0x1, RZ, 0x3c, !PT ;  /* 0x0000000146467812 */ /* 0x000fe200078e3cff */
[----:B------:R-:W-:Y:S01]  /*59e0*/  IMAD.MOV.U32 R39, RZ, RZ, RZ ;  /* 0x000000ffff277224 */ /* 0x000fe200078e00ff */
[----:B------:R-:W-:Y:S02]  /*59f0*/  @P0 SEL R2, R7, R2, !P2 ;  /* 0x0000000207020207 */ /* 0x000fe40005000000 */
[----:B------:R-:W-:Y:S02]  /*5a00*/  CS2R R50, SRZ ;  /* 0x0000000000327805 */ /* 0x000fe4000001ff00 */
[----:B------:R-:W-:Y:S02]  /*5a10*/  LEA R79, R30, UR48, 0x3 ;  /* 0x000000301e4f7c11 */ /* 0x000fe4000f8e18ff */
[----:B------:R-:W-:Y:S02]  /*5a20*/  CS2R R48, SRZ ;  /* 0x0000000000307805 */ /* 0x000fe4000001ff00 */
[----:B------:R-:W-:Y:S02]  /*5a30*/  @P1 LOP3.LUT R2, R2, 0x1, RZ, 0xc0, !PT ;  /* 0x0000000102021812 */ /* 0x000fe400078ec0ff */
[----:B------:R-:W-:Y:S02]  /*5a40*/  CS2R R42, SRZ ;  /* 0x00000000002a7805 */ /* 0x000fe4000001ff00 */
[----:B------:R-:W-:Y:S02]  /*5a50*/  SHF.L.U32 R0, R69, 0x1f, RZ ;  /* 0x0000001f45007819 */ /* 0x000fe400000006ff */
[----:B------:R-:W-:Y:S02]  /*5a60*/  CS2R R40, SRZ ;  /* 0x0000000000287805 */ /* 0x000fe4000001ff00 */
[----:B------:R-:W-:Y:S01]  /*5a70*/  ISETP.NE.U32.OR P5, PT, R2, 0x1, !P1 ;  /* 0x000000010200780c */ /* 0x000fe20004fa5470 */
[----:B------:R-:W-:Y:S01]  /*5a80*/  IMAD.IADD R77, R71, 0x1, R78 ;  /* 0x00000001474d7824 */ /* 0x000fe200078e024e */
[----:B------:R-:W-:Y:S02]  /*5a90*/  PLOP3.LUT P2, PT, PT, PT, UP1, 0x80, 0x8 ;  /* 0x000000000008781c */ /* 0x000fe40003f4f018 */
[----:B------:R-:W-:Y:S02]  /*5aa0*/  LEA.HI R5, R30, R30, RZ, 0x1 ;  /* 0x0000001e1e057211 */ /* 0x000fe400078f08ff */
[----:B------:R-:W-:Y:S02]  /*5ab0*/  LOP3.LUT P4, R74, R59, 0xff, RZ, 0xc0, !PT ;  /* 0x000000ff3b4a7812 */ /* 0x000fe4000788c0ff */
[----:B------:R-:W-:Y:S01]  /*5ac0*/  SEL R2, RZ, 0xffffffff, P3 ;  /* 0xffffffffff027807 */ /* 0x000fe20001800000 */
[C---:B------:R-:W-:Y:S01]  /*5ad0*/  IMAD.SHL.U32 R3, R5.reuse, 0x40, RZ ;  /* 0x0000004005037824 */ /* 0x040fe200078e00ff */
[----:B------:R-:W-:Y:S02]  /*5ae0*/  LOP3.LUT R5, R5, 0xffe, RZ, 0xc0, !PT ;  /* 0x00000ffe05057812 */ /* 0x000fe400078ec0ff */
[----:B------:R-:W-:Y:S02]  /*5af0*/  P2R R76, PR, RZ, 0x20 ;  /* 0x00000020ff4c7803 */ /* 0x000fe40000000000 */
[----:B------:R-:W-:Y:S01]  /*5b00*/  @P5 SHF.L.U32 R4, R70, 0x1f, RZ ;  /* 0x0000001f46045819 */ /* 0x000fe200000006ff */
[----:B------:R-:W-:Y:S01]  /*5b10*/  IMAD.IADD R34, R30, 0x1, -R5 ;  /* 0x000000011e227824 */ /* 0x000fe200078e0a05 */
[----:B------:R-:W-:Y:S02]  /*5b20*/  @P2 SEL R2, R7, R2, !P4 ;  /* 0x0000000207022207 */ /* 0x000fe40006000000 */
[----:B------:R-:W1:Y:S01]  /*5b30*/  @P5 SYNCS.PHASECHK.TRANS64.TRYWAIT P1, [UR48+0x30], R4 ;  /* 0x00003004ff0055a7 */ /* 0x000e620008021130 */
[----:B------:R-:W-:Y:S02]  /*5b40*/  LOP3.LUT R3, R3, 0xffffff80, RZ, 0xc0, !PT ;  /* 0xffffff8003037812 */ /* 0x000fe400078ec0ff */
[----:B------:R-:W-:Y:S03]  /*5b50*/  LOP3.LUT R2, R2, 0x1, RZ, 0xc0, !PT ;  /* 0x0000000102027812 */ /* 0x000fe600078ec0ff */
[----:B------:R-:W-:Y:S01]  /*5b60*/  IMAD.IADD R3, R32, 0x1, R3 ;  /* 0x0000000120037824 */ /* 0x000fe200078e0203 */
[----:B------:R-:W-:Y:S03]  /*5b70*/  ISETP.NE.U32.AND P2, PT, R2, 0x1, PT ;  /* 0x000000010200780c */ /* 0x000fe60003f45070 */
[----:B------:R-:W-:Y:S01]  /*5b80*/  IMAD R34, R34, 0x100000, R3 ;  /* 0x0010000022227824 */ /* 0x000fe200078e0203 */
[----:B------:R-:W-:Y:S01]  /*5b90*/  P2R R82, PR, RZ, 0x4 ;  /* 0x00000004ff527803 */ /* 0x000fe20000000000 */
[----:B------:R3:W4:Y:S01]  /*5ba0*/  SYNCS.PHASECHK.TRANS64.TRYWAIT P0, [R79+URZ+0xa0], R0 ;  /* 0x0000a0004f0075a7 */ /* 0x00072200080011ff */
[----:B-1----:R-:W-:Y:S01]  /*5bb0*/  @P5 SEL R81, RZ, 0x1, !P1 ;  /* 0x00000001ff515807 */ /* 0x002fe20004800000 */
[----:B---3--:R-:W-:Y:S06]  /*5bc0*/  @!P5 BRA `(.L_x_90) ;  /* 0x000000000044d947 */ /* 0x008fec0003800000 */
[----:B------:R-:W-:Y:S01]  /*5bd0*/  IMAD.MOV.U32 R50, RZ, RZ, RZ ;  /* 0x000000ffff327224 */ /* 0x000fe200078e00ff */
[----:B------:R-:W-:Y:S01]  /*5be0*/  ISETP.NE.AND P1, PT, R81, RZ, PT ;  /* 0x000000ff5100720c */ /* 0x000fe20003f25270 */
[----:B------:R-:W-:Y:S01]  /*5bf0*/  BSSY B0, `(.L_x_91) ;  /* 0x0000008000007945 */ /* 0x000fe20003800000 */
[----:B------:R-:W-:Y:S02]  /*5c00*/  CS2R R42, SRZ ;  /* 0x00000000002a7805 */ /* 0x000fe4000001ff00 */
[----:B------:R-:W-:Y:S02]  /*5c10*/  CS2R R40, SRZ ;  /* 0x0000000000287805 */ /* 0x000fe4000001ff00 */
[----:B------:R-:W-:Y:S07]  /*5c20*/  CS2R R48, SRZ ;  /* 0x0000000000307805 */ /* 0x000fee000001ff00 */
[----:B------:R-:W-:Y:S05]  /*5c30*/  @P1 BRA `(.L_x_92) ;  /* 0x00000000000c1947 */ /* 0x000fea0003800000 */
[----:B------:R-:W-:Y:S04]  /*5c40*/  SHF.L.U32 R3, R70, 0x1f, RZ ;  /* 0x0000001f46037819 */ /* 0x000fe800000006ff */
[----:B------:R-:W1:Y:S02]  /*5c50*/  SYNCS.PHASECHK.TRANS64.TRYWAIT P1, [UR48+0x30], R3 ;  /* 0x00003003ff0075a7 */ /* 0x000e640008021130 */
[----:B-1----:R-:W-:Y:S05]  /*5c60*/  @!P1 BRA `(.L_x_93) ;  /* 0x0000002c00849947 */ /* 0x002fea0003800000 */
.L_x_92:
[----:B------:R-:W-:Y:S05]  /*5c70*/  BSYNC B0 ;  /* 0x0000000000007941 */ /* 0x000fea0003800000 */
.L_x_91:
[----:B------:R-:W-:Y:S01]  /*5c80*/  ISETP.NE.AND P1, PT, R82, RZ, PT ;  /* 0x000000ff5200720c */ /* 0x000fe20003f25270 */
[----:B------:R-:W-:Y:S11]  /*5c90*/  HFMA2 R39, -RZ, RZ, 0, 5.9604644775390625e-08 ;  /* 0x00000001ff277431 */ /* 0x000ff600000001ff */
[----:B------:R-:W-:Y:S01]  /*5ca0*/  @!UPT UIADD3 URZ, UPT, UPT, URZ, URZ, URZ ;  /* 0x000000fffffff290 */ /* 0x000fe2000fffe0ff */
[----:B------:R-:W-:Y:S05]  /*5cb0*/  @P1 WARPSYNC.ALL ;  /* 0x0000000000001948 */ /* 0x000fea0003800000 */
[----:B------:R3:W1:Y:S04]  /*5cc0*/  @P1 LDSM.16.M88.4 R40, [R80+UR48+0x200] ;  /* 0x000200305028183b */ /* 0x0006680008000200 */
[----:B------:R3:W1:Y:S02]  /*5cd0*/  @P1 LDSM.16.M88.4 R48, [R77+0x200] ;  /* 0x000200004d30183b */ /* 0x0006640000000200 */
.L_x_90:
[----:B------:R-:W-:Y:S05]  /*5ce0*/  BSYNC B1 ;  /* 0x0000000000017941 */ /* 0x000fea0003800000 */
.L_x_89:
[----:B-1----:R-:W-:Y:S04]  /*5cf0*/  SHF.R.U32.HI R2, RZ, 0x15, R34 ;  /* 0x00000015ff027819 */ /* 0x002fe80000011622 */
[----:B------:R-:W-:Y:S01]  /*5d00*/  LOP3.LUT P1, RZ, R2, 0x3, R65, 0x48, !PT ;  /* 0x0000000302ff7812 */ /* 0x000fe20007824841 */
[----:B------:R-:W-:Y:S01]  /*5d10*/  @!UPT UIADD3 URZ, UPT, UPT, URZ, URZ, URZ ;  /* 0x000000fffffff290 */ /* 0x000fe2000fffe0ff */
[----:B----4-:R-:W-:Y:S11]  /*5d20*/  @P0 BRA `(.L_x_94) ;  /* 0x0000000000080947 */ /* 0x010ff60003800000 */
[----:B------:R-:W1:Y:S02]  /*5d30*/  SYNCS.PHASECHK.TRANS64.TRYWAIT P0, [R79+URZ+0xa0], R0 ;  /* 0x0000a0004f0075a7 */ /* 0x000e6400080011ff */
[----:B-1----:R-:W-:Y:S05]  /*5d40*/  @!P0 BRA `(.L_x_95) ;  /* 0x0000002c00648947 */ /* 0x002fea0003800000 */
.L_x_94:
[----:B------:R-:W-:Y:S05]  /*5d50*/  @!P1 BRA `(.L_x_96) ;  /* 0x0000000000409947 */ /* 0x000fea0003800000 */
[----:B------:R-:W4:Y:S01]  /*5d60*/  LDCU.64 UR8, c[0x4][0x70] ;  /* 0x01000e00ff0877ac */ /* 0x000f220008000a00 */
[----:B------:R-:W-:Y:S01]  /*5d70*/  MOV R3, 0x0 ;  /* 0x0000000000037802 */ /* 0x000fe20000000f00 */
[----:B------:R-:W-:Y:S02]  /*5d80*/  HFMA2 R12, -RZ, RZ, 0, 5.9604644775390625e-08 ;  /* 0x00000001ff0c7431 */ /* 0x000fe400000001ff */
[----:B------:R-:W-:Y:S02]  /*5d90*/  IMAD.MOV.U32 R8, RZ, RZ, 0x192 ;  /* 0x00000192ff087424 */ /* 0x000fe400078e00ff */
[----:B------:R-:W-:Y:S01]  /*5da0*/  IMAD.MOV.U32 R13, RZ, RZ, RZ ;  /* 0x000000ffff0d7224 */ /* 0x000fe200078e00ff */
[----:B------:R-:W5:Y:S01]  /*5db0*/  LDCU.64 UR6, c[0x4][0x78] ;  /* 0x01000f00ff0677ac */ /* 0x000f620008000a00 */
[----:B------:R-:W1:Y:S01]  /*5dc0*/  LDC.64 R2, c[0x4][R3] ;  /* 0x0100000003027b82 */ /* 0x000e620000000a00 */
[----:B------:R-:W2:Y:S01]  /*5dd0*/  LDCU.64 UR4, c[0x4][0x10] ;  /* 0x01000200ff0477ac */ /* 0x000ea20008000a00 */
[----:B----4-:R-:W-:Y:S01]  /*5de0*/  MOV R5, UR9 ;  /* 0x0000000900057c02 */ /* 0x010fe20008000f00 */
[----:B------:R-:W-:Y:S01]  /*5df0*/  IMAD.U32 R4, RZ, RZ, UR8 ;  /* 0x00000008ff047e24 */ /* 0x000fe2000f8e00ff */
[----:B-----5:R-:W-:Y:S01]  /*5e00*/  MOV R7, UR7 ;  /* 0x0000000700077c02 */ /* 0x020fe20008000f00 */
[----:B------:R-:W-:Y:S01]  /*5e10*/  IMAD.U32 R6, RZ, RZ, UR6 ;  /* 0x00000006ff067e24 */ /* 0x000fe2000f8e00ff */
[----:B--2---:R-:W-:Y:S01]  /*5e20*/  MOV R11, UR5 ;  /* 0x00000005000b7c02 */ /* 0x004fe20008000f00 */
[----:B------:R-:W-:Y:S02]  /*5e30*/  IMAD.U32 R10, RZ, RZ, UR4 ;  /* 0x00000004ff0a7e24 */ /* 0x000fe4000f8e00ff */
[----:B------:R-:W-:Y:S07]  /*5e40*/  LEPC R20, `(.L_x_96) ;  /* 0x000000001014794e */ /* 0x000fee0000000000 */
[----:B-1-3--:R-:W-:Y:S05]  /*5e50*/  CALL.ABS.NOINC R2 ;  /* 0x0000000002007343 */ /* 0x00afea0003c00000 */
.L_x_96:
[----:B------:R-:W-:Y:S01]  /*5e60*/  SHF.L.U32 R20, R40, 0x10, RZ ;  /* 0x0000001028147819 */ /* 0x000fe200000006ff */
[----:B------:R-:W-:Y:S05]  /*5e70*/  WARPSYNC.ALL ;  /* 0x0000000000007948 */ /* 0x000fea0003800000 */
[----:B------:R-:W-:Y:S01]  /*5e80*/  R2UR UR4, R34 ;  /* 0x00000000220472ca */ /* 0x000fe200000e0000 */
[----:B------:R-:W-:Y:S01]  /*5e90*/  BSSY.RECONVERGENT B0, `(.L_x_97) ;  /* 0x000004e000007945 */ /* 0x000fe20003800200 */
[----:B------:R-:W-:Y:S02]  /*5ea0*/  LOP3.LUT R21, R40, 0xffff0000, RZ, 0xc0, !PT ;  /* 0xffff000028157812 */ /* 0x000fe400078ec0ff */
[----:B------:R-:W-:Y:S02]  /*5eb0*/  LOP3.LUT R36, R41, 0xffff0000, RZ, 0xc0, !PT ;  /* 0xffff000029247812 */ /* 0x000fe400078ec0ff */
[----:B------:R-:W-:Y:S02]  /*5ec0*/  SHF.L.U32 R37, R43, 0x10, RZ ;  /* 0x000000102b257819 */ /* 0x000fe400000006ff */
[----:B------:R-:W-:Y:S02]  /*5ed0*/  LOP3.LUT R38, R51, 0xffff0000, RZ, 0xc0, !PT ;  /* 0xffff000033267812 */ /* 0x000fe400078ec0ff */
[----:B------:R-:W-:Y:S03]  /*5ee0*/  ISETP.NE.AND P0, PT, R72, RZ, PT ;  /* 0x000000ff4800720c */ /* 0x000fe60003f05270 */
[----:B------:R-:W1:Y:S02]  /*5ef0*/  LDTM.16dp256bit.x4 R4, tmem[UR4] ;  /* 0x00000004000479ee */ /* 0x000e640008120000 */
[C---:B-12---:R-:W-:Y:S01]  /*5f00*/  FMUL R0, R33.reuse, R4 ;  /* 0x0000000421007220 */ /* 0x046fe20000400000 */
[C---:B------:R-:W-:Y:S01]  /*5f10*/  FMUL R2, R33.reuse, R5 ;  /* 0x0000000521027220 */ /* 0x040fe20000400000 */
[C---:B------:R-:W-:Y:S01]  /*5f20*/  FMUL R3, R33.reuse, R6 ;  /* 0x0000000621037220 */ /* 0x040fe20000400000 */
[----:B------:R-:W-:Y:S01]  /*5f30*/  FMUL R7, R33, R7 ;  /* 0x0000000721077220 */ /* 0x000fe20000400000 */
[----:B------:R-:W-:Y:S01]  /*5f40*/  FFMA R0, R35, R20, R0 ;  /* 0x0000001423007223 */ /* 0x000fe20000000000 */
[----:B------:R-:W-:Y:S01]  /*5f50*/  SHF.L.U32 R20, R41, 0x10, RZ ;  /* 0x0000001029147819 */ /* 0x000fe200000006ff */
[----:B------:R-:W-:Y:S01]  /*5f60*/  FFMA R2, R35, R21, R2 ;  /* 0x0000001523027223 */ /* 0x000fe20000000002 */
[C---:B------:R-:W-:Y:S01]  /*5f70*/  SHF.L.U32 R21, R42.reuse, 0x10, RZ ;  /* 0x000000102a157819 */ /* 0x040fe200000006ff */
[C---:B------:R-:W-:Y:S01]  /*5f80*/  FMUL R4, R33.reuse, R8 ;  /* 0x0000000821047220 */ /* 0x040fe20000400000 */
[----:B------:R-:W-:Y:S01]  /*5f90*/  FMUL R5, R33, R9 ;  /* 0x0000000921057220 */ /* 0x000fe20000400000 */
[C---:B------:R-:W-:Y:S01]  /*5fa0*/  FFMA R3, R35.reuse, R20, R3 ;  /* 0x0000001423037223 */ /* 0x040fe20000000003 */
[----:B------:R-:W-:Y:S01]  /*5fb0*/  LOP3.LUT R20, R42, 0xffff0000, RZ, 0xc0, !PT ;  /* 0xffff00002a147812 */ /* 0x000fe200078ec0ff */
[----:B------:R-:W-:Y:S01]  /*5fc0*/  FFMA R7, R35, R36, R7 ;  /* 0x0000002423077223 */ /* 0x000fe20000000007 */
[----:B------:R-:W-:Y:S01]  /*5fd0*/  LOP3.LUT R36, R43, 0xffff0000, RZ, 0xc0, !PT ;  /* 0xffff00002b247812 */ /* 0x000fe200078ec0ff */
[C---:B------:R-:W-:Y:S01]  /*5fe0*/  FMUL R6, R33.reuse, R10 ;  /* 0x0000000a21067220 */ /* 0x040fe20000400000 */
[----:B------:R-:W-:Y:S01]  /*5ff0*/  F2FP.BF16.F32.PACK_AB R44, R2, R0 ;  /* 0x00000000022c723e */ /* 0x000fe200000010ff */
[----:B------:R-:W-:Y:S01]  /*6000*/  FMUL R11, R33, R11 ;  /* 0x0000000b210b7220 */ /* 0x000fe20000400000 */
[----:B------:R-:W-:Y:S01]  /*6010*/  F2FP.BF16.F32.PACK_AB R45, R7, R3 ;  /* 0x00000003072d723e */ /* 0x000fe200000010ff */
[----:B------:R-:W-:Y:S01]  /*6020*/  FFMA R4, R35, R21, R4 ;  /* 0x0000001523047223 */ /* 0x000fe20000000004 */
[----:B------:R-:W-:Y:S01]  /*6030*/  SHF.L.U32 R21, R49, 0x10, RZ ;  /* 0x0000001031157819 */ /* 0x000fe200000006ff */
[C---:B------:R-:W-:Y:S01]  /*6040*/  FFMA R5, R35.reuse, R20, R5 ;  /* 0x0000001423057223 */ /* 0x040fe20000000005 */
[C---:B------:R-:W-:Y:S01]  /*6050*/  SHF.L.U32 R20, R48.reuse, 0x10, RZ ;  /* 0x0000001030147819 */ /* 0x040fe200000006ff */
[----:B------:R-:W-:Y:S01]  /*6060*/  FFMA R6, R35, R37, R6 ;  /* 0x0000002523067223 */ /* 0x000fe20000000006 */
[----:B------:R-:W-:Y:S01]  /*6070*/  SHF.L.U32 R37, R51, 0x10, RZ ;  /* 0x0000001033257819 */ /* 0x000fe200000006ff */
[----:B------:R-:W-:Y:S01]  /*6080*/  FFMA R11, R35, R36, R11 ;  /* 0x00000024230b7223 */ /* 0x000fe2000000000b */
[C---:B------:R-:W-:Y:S01]  /*6090*/  FMUL R8, R33.reuse, R12 ;  /* 0x0000000c21087220 */ /* 0x040fe20000400000 */
[----:B------:R-:W-:Y:S01]  /*60a0*/  LOP3.LUT R36, R48, 0xffff0000, RZ, 0xc0, !PT ;  /* 0xffff000030247812 */ /* 0x000fe200078ec0ff */
[C---:B------:R-:W-:Y:S01]  /*60b0*/  FMUL R9, R33.reuse, R13 ;  /* 0x0000000d21097220 */ /* 0x040fe20000400000 */
[----:B------:R-:W-:Y:S01]  /*60c0*/  FMUL R10, R33, R14 ;  /* 0x0000000e210a7220 */ /* 0x000fe20000400000 */
[----:B------:R-:W-:Y:S01]  /*60d0*/  FFMA R8, R35, R20, R8 ;  /* 0x0000001423087223 */ /* 0x000fe20000000008 */
[----:B------:R-:W-:Y:S01]  /*60e0*/  LOP3.LUT R20, R49, 0xffff0000, RZ, 0xc0, !PT ;  /* 0xffff000031147812 */ /* 0x000fe200078ec0ff */
[C---:B------:R-:W-:Y:S01]  /*60f0*/  FFMA R9, R35.reuse, R36, R9 ;  /* 0x0000002423097223 */ /* 0x040fe20000000009 */
[----:B------:R-:W-:Y:S01]  /*6100*/  FFMA R10, R35, R21, R10 ;  /* 0x00000015230a7223 */ /* 0x000fe2000000000a */
[C---:B------:R-:W-:Y:S01]  /*6110*/  FMUL R15, R33.reuse, R15 ;  /* 0x0000000f210f7220 */ /* 0x040fe20000400000 */
[C---:B------:R-:W-:Y:S01]  /*6120*/  SHF.L.U32 R21, R50.reuse, 0x10, RZ ;  /* 0x0000001032157819 */ /* 0x040fe200000006ff */
[C---:B------:R-:W-:Y:S01]  /*6130*/  FMUL R12, R33.reuse, R16 ;  /* 0x00000010210c7220 */ /* 0x040fe20000400000 */
[----:B------:R-:W-:Y:S01]  /*6140*/  LOP3.LUT R36, R50, 0xffff0000, RZ, 0xc0, !PT ;  /* 0xffff000032247812 */ /* 0x000fe200078ec0ff */
[C---:B------:R-:W-:Y:S01]  /*6150*/  FMUL R13, R33.reuse, R17 ;  /* 0x00000011210d7220 */ /* 0x040fe20000400000 */
[----:B------:R-:W-:Y:S01]  /*6160*/  FMUL R14, R33, R18 ;  /* 0x00000012210e7220 */ /* 0x000fe20000400000 */
[----:B------:R-:W-:Y:S01]  /*6170*/  FFMA R15, R35, R20, R15 ;  /* 0x00000014230f7223 */ /* 0x000fe2000000000f */
[----:B------:R-:W-:Y:S01]  /*6180*/  FMUL R19, R33, R19 ;  /* 0x0000001321137220 */ /* 0x000fe20000400000 */
[C---:B------:R-:W-:Y:S01]  /*6190*/  FFMA R12, R35.reuse, R21, R12 ;  /* 0x00000015230c7223 */ /* 0x040fe2000000000c */
[C---:B------:R-:W-:Y:S01]  /*61a0*/  FFMA R13, R35.reuse, R36, R13 ;  /* 0x00000024230d7223 */ /* 0x040fe2000000000d */
[C---:B------:R-:W-:Y:S01]  /*61b0*/  FFMA R14, R35.reuse, R37, R14 ;  /* 0x00000025230e7223 */ /* 0x040fe2000000000e */
[----:B------:R-:W-:Y:S01]  /*61c0*/  FFMA R19, R35, R38, R19 ;  /* 0x0000002623137223 */ /* 0x000fe20000000013 */
[----:B------:R-:W-:Y:S02]  /*61d0*/  F2FP.BF16.F32.PACK_AB R46, R5, R4 ;  /* 0x00000004052e723e */ /* 0x000fe400000010ff */
[----:B------:R-:W-:Y:S02]  /*61e0*/  F2FP.BF16.F32.PACK_AB R47, R11, R6 ;  /* 0x000000060b2f723e */ /* 0x000fe400000010ff */
[----:B------:R-:W-:Y:S02]  /*61f0*/  F2FP.BF16.F32.PACK_AB R84, R9, R8 ;  /* 0x000000080954723e */ /* 0x000fe400000010ff */
[----:B------:R-:W-:Y:S01]  /*6200*/  F2FP.BF16.F32.PACK_AB R85, R15, R10 ;  /* 0x0000000a0f55723e */ /* 0x000fe200000010ff */
[----:B------:R1:W-:Y:S01]  /*6210*/  STSM.16.M88.4 [R78+0x200], R44 ;  /* 0x0002002c4e007844 */ /* 0x0003e20000000200 */
[----:B------:R-:W-:Y:S02]  /*6220*/  F2FP.BF16.F32.PACK_AB R86, R13, R12 ;  /* 0x0000000c0d56723e */ /* 0x000fe400000010ff */
[----:B------:R-:W-:Y:S05]  /*6230*/  F2FP.BF16.F32.PACK_AB R87, R19, R14 ;  /* 0x0000000e1357723e */ /* 0x000fea00000010ff */
[----:B------:R1:W-:Y:S01]  /*6240*/  STSM.16.M88.4 [R77+0x200], R84 ;  /* 0x000200544d007844 */ /* 0x0003e20000000200 */
[----:B------:R-:W-:Y:S01]  /*6250*/  @!PT LDS RZ, [RZ] ;  /* 0x00000000fffff984 */ /* 0x000fe20000000800 */
[----:B------:R-:W-:Y:S01]  /*6260*/  @!PT LDS RZ, [RZ] ;  /* 0x00000000fffff984 */ /* 0x000fe20000000800 */
[----:B------:R-:W-:Y:S01]  /*6270*/  @!PT LDS RZ, [RZ] ;  /* 0x00000000fffff984 */ /* 0x000fe20000000800 */
[----:B------:R-:W-:Y:S01]  /*6280*/  @!PT LDS RZ, [RZ] ;  /* 0x00000000fffff984 */ /* 0x000fe20000000800 */
[----:B------:R2:W-:Y:S07]  /*6290*/  MEMBAR.ALL.CTA ;  /* 0x0000000000007992 */ /* 0x0005ee0000008000 */
[----:B--2---:R-:W2:Y:S02]  /*62a0*/  FENCE.VIEW.ASYNC.S ;  /* 0x00000000000073c6 */ /* 0x004ea40000000000 */
[----:B--2---:R-:W-:Y:S06]  /*62b0*/  BAR.SYNC.DEFER_BLOCKING 0x1, 0x80 ;  /* 0x0042000000007b1d */ /* 0x004fec0000010000 */
[----:B------:R-:W-:Y:S05]  /*62c0*/  @P0 BRA `(.L_x_98) ;  /* 0x0000000000280947 */ /* 0x000fea0003800000 */
[----:B------:R-:W-:Y:S02]  /*62d0*/  UIADD3 UR4, UPT, UPT, UR48, 0x200, URZ ;  /* 0x0000020030047890 */ /* 0x000fe4000fffe0ff */
[----:B------:R-:W-:Y:S01]  /*62e0*/  UIADD3 UR6, UP0, UPT, UR52, 0x680, URZ ;  /* 0x0000068034067890 */ /* 0x000fe2000ff1e0ff */
[----:B------:R-:W-:Y:S03]  /*62f0*/  UMOV UR43, UR36 ;  /* 0x00000024002b7c82 */ /* 0x000fe60008000000 */
[----:B------:R-:W-:Y:S01]  /*6300*/  MOV R66, UR4 ;  /* 0x0000000400427c02 */ /* 0x000fe20008000f00 */
[----:B------:R-:W-:Y:S03]  /*6310*/  UIADD3.X UR7, UPT, UPT, URZ, UR53, URZ, UP0, !UPT ;  /* 0x00000035ff077290 */ /* 0x000fe600087fe4ff */
[----:B------:R-:W-:Y:S11]  /*6320*/  R2UR UR40, R66 ;  /* 0x00000000422872ca */ /* 0x000ff600000e0000 */
[----:B------:R-:W-:Y:S02]  /*6330*/  @!UPT UIADD3 URZ, UPT, UPT, URZ, URZ, URZ ;  /* 0x000000fffffff290 */ /* 0x000fe4000fffe0ff */
[----:B------:R2:W-:Y:S01]  /*6340*/  UTMASTG.3D [UR40], [UR6] ;  /* 0x00000028060073b5 */ /* 0x0005e20008010000 */
[----:B------:R0:W-:Y:S01]  /*6350*/  UTMACMDFLUSH ;  /* 0x00000000000079b7 */ /* 0x0001e20000000000 */
[----:B--2---:R-:W-:Y:S04]  /*6360*/  DEPBAR.LE SB0, 0x1 ;  /* 0x000080400000791a */ /* 0x004fe80000000000 */
.L_x_98:
[----:B------:R-:W-:Y:S05]  /*6370*/  BSYNC.RECONVERGENT B0 ;  /* 0x0000000000007941 */ /* 0x000fea0003800200 */
.L_x_97:
[----:B------:R-:W-:Y:S01]  /*6380*/  BAR.SYNC.DEFER_BLOCKING 0x1, 0x80 ;  /* 0x0042000000007b1d */ /* 0x000fe20000010000 */
[----:B------:R-:W-:Y:S01]  /*6390*/  ISETP.NE.AND P1, PT, R76, RZ, PT ;  /* 0x000000ff4c00720c */ /* 0x000fe20003f25270 */
[----:B------:R-:W-:Y:S01]  /*63a0*/  UISETP.NE.AND UP0, UPT, UR49, URZ, UPT ;  /* 0x000000ff3100728c */ /* 0x000fe2000bf05270 */
[----:B------:R-:W-:Y:S11]  /*63b0*/  LEA R3, R39, UR48, 0x3 ;  /* 0x0000003027037c11 */ /* 0x000ff6000f8e18ff */
[----:B------:R-:W-:Y:S01]  /*63c0*/  @P1 SHF.L.U32 R2, R70, 0x1f, RZ ;  /* 0x0000001f46021819 */ /* 0x000fe200000006ff */
[----:B------:R-:W-:Y:S06]  /*63d0*/  BRA.U !UP0, `(.L_x_99) ;  /* 0x0000000108247547 */ /* 0x000fec000b800000 */
[----:B------:R-:W-:Y:S01]  /*63e0*/  IMAD.U32 R5, RZ, RZ, UR51 ;  /* 0x00000033ff057e24 */ /* 0x000fe2000f8e00ff */
[----:B------:R-:W-:Y:S01]  /*63f0*/  MOV R0, UR37 ;  /* 0x0000002500007c02 */ /* 0x000fe20008000f00 */
[----:B------:R-:W-:Y:S03]  /*6400*/  UIADD3 UR51, UPT, UPT, UR51, 0x1, URZ ;  /* 0x0000000133337890 */ /* 0x000fe6000fffe0ff */
[----:B------:R-:W-:Y:S01]  /*6410*/  @P1 LEA R5, R5, UR48, 0x3 ;  /* 0x0000003005051c11 */ /* 0x000fe2000f8e18ff */
[----:B------:R-:W-:Y:S04]  /*6420*/  UISETP.NE.AND UP0, UPT, UR51, 0x4, UPT ;  /* 0x000000043300788c */ /* 0x000fe8000bf05270 */
[----:B------:R-:W-:Y:S01]  /*6430*/  @P1 VIADD R5, R5, 0x50 ;  /* 0x0000005005051836 */ /* 0x000fe20000000000 */
[----:B------:R-:W-:Y:S04]  /*6440*/  USEL UR51, UR51, URZ, UP0 ;  /* 0x000000ff33337287 */ /* 0x000fe80008000000 */
[----:B------:R-:W-:Y:S04]  /*6450*/  @P1 PRMT R0, R0, 0x654, R5 ;  /* 0x0000065400001816 */ /* 0x000fe80000000005 */
[----:B------:R2:W-:Y:S04]  /*6460*/  @P1 SYNCS.ARRIVE.TRANS64.RED.A1T0 RZ, [R0+URZ], RZ ;  /* 0x000000ff00ff19a7 */ /* 0x0005e800081004ff */
.L_x_99:
[----:B------:R-:W4:Y:S01]  /*6470*/  @P1 SYNCS.PHASECHK.TRANS64.TRYWAIT P0, [R3+URZ+0x30], R2 ;  /* 0x00003002030015a7 */ /* 0x000f2200080011ff */
[----:B------:R-:W-:Y:S01]  /*6480*/  BSSY B1, `(.L_x_100) ;  /* 0x0000013000017945 */ /* 0x000fe20003800000 */
[----:B----4-:R-:W-:Y:S03]  /*6490*/  @P1 SEL R81, RZ, 0x1, !P0 ;  /* 0x00000001ff511807 */ /* 0x010fe60004000000 */
[----:B------:R-:W-:Y:S05]  /*64a0*/  @!P1 BRA `(.L_x_101) ;  /* 0x0000000000409947 */ /* 0x000fea0003800000 */
[----:B------:R-:W-:Y:S01]  /*64b0*/  ISETP.NE.AND P1, PT, R82, RZ, PT ;  /* 0x000000ff5200720c */ /* 0x000fe20003f25270 */
[----:B------:R-:W-:Y:S01]  /*64c0*/  BSSY B0, `(.L_x_102) ;  /* 0x0000009000007945 */ /* 0x000fe20003800000 */
[----:B------:R-:W-:Y:S11]  /*64d0*/  ISETP.NE.AND P0, PT, R81, RZ, PT ;  /* 0x000000ff5100720c */ /* 0x000ff60003f05270 */
[----:B------:R-:W-:Y:S05]  /*64e0*/  @P1 IMAD R4, R39, 0x1000, R80 ;  /* 0x0000100027041824 */ /* 0x000fea00078e0250 */
[----:B------:R-:W-:Y:S05]  /*64f0*/  @P1 IADD3 R2, PT, PT, R4, UR48, RZ ;  /* 0x0000003004021c10 */ /* 0x000fea000fffe0ff */
[----:B------:R-:W-:Y:S01]  /*6500*/  @P1 IMAD.IADD R2, R71, 0x1, R2 ;  /* 0x0000000147021824 */ /* 0x000fe200078e0202 */
[----:B------:R-:W-:Y:S06]  /*6510*/  @P0 BRA `(.L_x_103) ;  /* 0x00000000000c0947 */ /* 0x000fec0003800000 */
[----:B--2---:R-:W-:Y:S04]  /*6520*/  SHF.L.U32 R0, R70, 0x1f, RZ ;  /* 0x0000001f46007819 */ /* 0x004fe800000006ff */
[----:B------:R-:W2:Y:S02]  /*6530*/  SYNCS.PHASECHK.TRANS64.TRYWAIT P0, [R3+URZ+0x30], R0 ;  /* 0x00003000030075a7 */ /* 0x000ea400080011ff */
[----:B--2---:R-:W-:Y:S05]  /*6540*/  @!P0 BRA `(.L_x_104) ;  /* 0x0000002400788947 */ /* 0x004fea0003800000 */
.L_x_103:
[----:B------:R-:W-:Y:S05]  /*6550*/  BSYNC B0 ;  /* 0x0000000000007941 */ /* 0x000fea0003800000 */
.L_x_102:
[----:B------:R-:W-:Y:S02]  /*6560*/  ISETP.NE.AND P0, PT, R82, RZ, PT ;  /* 0x000000ff5200720c */ /* 0x000fe40003f05270 */
[----:B------:R-:W-:Y:S11]  /*6570*/  IADD3 R39, PT, PT, R39, 0x1, RZ ;  /* 0x0000000127277810 */ /* 0x000ff60007ffe0ff */
[----:B------:R-:W-:Y:S05]  /*6580*/  @P0 WARPSYNC.ALL ;  /* 0x0000000000000948 */ /* 0x000fea0003800000 */
[----:B------:R4:W1:Y:S04]  /*6590*/  @P0 LDSM.16.M88.4 R40, [R4+UR48+0x200] ;  /* 0x000200300428083b */ /* 0x0008680008000200 */
[----:B------:R4:W1:Y:S02]  /*65a0*/  @P0 LDSM.16.M88.4 R48, [R2+0x200] ;  /* 0x000200000230083b */ /* 0x0008640000000200 */
.L_x_101:
[----:B------:R-:W-:Y:S05]  /*65b0*/  BSYNC B1 ;  /* 0x0000000000017941 */ /* 0x000fea0003800000 */
.L_x_100:
[----:B--2---:R-:W-:Y:S05]  /*65c0*/  VIADD R0, R34, 0x20 ;  /* 0x0000002022007836 */ /* 0x004fea0000000000 */
[----:B------:R-:W-:Y:S04]  /*65d0*/  SHF.R.U32.HI R0, RZ, 0x15, R0 ;  /* 0x00000015ff007819 */ /* 0x000fe80000011600 */
[----:B------:R-:W-:Y:S11]  /*65e0*/  LOP3.LUT P0, RZ, R0, 0x3, R65, 0x48, !PT ;  /* 0x0000000300ff7812 */ /* 0x000ff60007804841 */
[----:B------:R-:W-:Y:S02]  /*65f0*/  @!UPT UIADD3 URZ, UPT, UPT, URZ, URZ, URZ ;  /* 0x000000fffffff290 */ /* 0x000fe4000fffe0ff */
[----:B------:R-:W-:Y:S05]  /*6600*/  @!P0 BRA `(.L_x_105) ;  /* 0x0000000000408947 */ /* 0x000fea0003800000 */
[----:B------:R-:W2:Y:S01]  /*6610*/  LDCU.64 UR8, c[0x4][0x70] ;  /* 0x01000e00ff0877ac */ /* 0x000ea20008000a00 */
[----:B------:R-:W-:Y:S01]  /*6620*/  MOV R3, 0x0 ;  /* 0x0000000000037802 */ /* 0x000fe20000000f00 */
[----:B------:R-:W-:Y:S02]  /*6630*/  HFMA2 R12, -RZ, RZ, 0, 5.9604644775390625e-08 ;  /* 0x00000001ff0c7431 */ /* 0x000fe400000001ff */
[----:B------:R-:W-:Y:S02]  /*6640*/  IMAD.MOV.U32 R8, RZ, RZ, 0x192 ;  /* 0x00000192ff087424 */ /* 0x000fe400078e00ff */
[----:B------:R-:W-:Y:S01]  /*6650*/  IMAD.MOV.U32 R13, RZ, RZ, RZ ;  /* 0x000000ffff0d7224 */ /* 0x000fe200078e00ff */
[----:B------:R-:W5:Y:S01]  /*6660*/  LDCU.64 UR6, c[0x4][0x78] ;  /* 0x01000f00ff0677ac */ /* 0x000f620008000a00 */
[----:B----4-:R-:W4:Y:S01]  /*6670*/  LDC.64 R2, c[0x4][R3] ;  /* 0x0100000003027b82 */ /* 0x010f220000000a00 */
[----:B------:R-:W3:Y:S01]  /*6680*/  LDCU.64 UR4, c[0x4][0x10] ;  /* 0x01000200ff0477ac */ /* 0x000ee20008000a00 */
[----:B--2---:R-:W-:Y:S01]  /*6690*/  MOV R5, UR9 ;  /* 0x0000000900057c02 */ /* 0x004fe20008000f00 */
[----:B------:R-:W-:Y:S01]  /*66a0*/  IMAD.U32 R4, RZ, RZ, UR8 ;  /* 0x00000008ff047e24 */ /* 0x000fe2000f8e00ff */
[----:B-----5:R-:W-:Y:S01]  /*66b0*/  MOV R7, UR7 ;  /* 0x0000000700077c02 */ /* 0x020fe20008000f00 */
[----:B------:R-:W-:Y:S01]  /*66c0*/  IMAD.U32 R6, RZ, RZ, UR6 ;  /* 0x00000006ff067e24 */ /* 0x000fe2000f8e00ff */
[----:B---3--:R-:W-:Y:S01]  /*66d0*/  MOV R11, UR5 ;  /* 0x00000005000b7c02 */ /* 0x008fe20008000f00 */
[----:B------:R-:W-:Y:S02]  /*66e0*/  IMAD.U32 R10, RZ, RZ, UR4 ;  /* 0x00000004ff0a7e24 */ /* 0x000fe4000f8e00ff */
[----:B------:R-:W-:Y:S07]  /*66f0*/  LEPC R20, `(.L_x_105) ;  /* 0x000000001014794e */ /* 0x000fee0000000000 */
[----:B-1--4-:R-:W-:Y:S05]  /*6700*/  CALL.ABS.NOINC R2 ;  /* 0x0000000002007343 */ /* 0x012fea0003c00000 */
.L_x_105:
[----:B-1----:R-:W-:Y:S01]  /*6710*/  SHF.L.U32 R20, R40, 0x10, RZ ;  /* 0x0000001028147819 */ /* 0x002fe200000006ff */
[----:B------:R-:W-:Y:S05]  /*6720*/  WARPSYNC.ALL ;  /* 0x0000000000007948 */ /* 0x000fea0003800000 */
[----:B------:R-:W-:Y:S01]  /*6730*/  R2UR UR4, R34 ;  /* 0x00000000220472ca */ /* 0x000fe200000e0000 */
[----:B------:R-:W-:Y:S01]  /*6740*/  BSSY.RECONVERGENT B0, `(.L_x_106) ;  /* 0x0000055000007945 */ /* 0x000fe20003800200 */
[----:B------:R-:W-:Y:S02]  /*6750*/  LOP3.LUT R21, R40, 0xffff0000, RZ, 0xc0, !PT ;  /* 0xffff000028157812 */ /* 0x000fe400078ec0ff */
[----:B------:R-:W-:Y:S02]  /*6760*/  LOP3.LUT R36, R41, 0xffff0000, RZ, 0xc0, !PT ;  /* 0xffff000029247812 */ /* 0x000fe400078ec0ff */
[----:B------:R-:W-:Y:S02]  /*6770*/  SHF.L.U32 R37, R48, 0x10, RZ ;  /* 0x0000001030257819 */ /* 0x000fe400000006ff */
[----:B------:R-:W-:Y:S02]  /*6780*/  ISETP.NE.AND P6, PT, R76, RZ, PT ;  /* 0x000000ff4c00720c */ /* 0x000fe40003fc5270 */
[----:B------:R-:W-:Y:S02]  /*6790*/  ISETP.NE.AND P0, PT, R72, RZ, PT ;  /* 0x000000ff4800720c */ /* 0x000fe40003f05270 */
[----:B------:R-:W-:Y:S01]  /*67a0*/  MOV R38, UR51 ;  /* 0x0000003300267c02 */ /* 0x000fe20008000f00 */
[----:B----4-:R-:W1:Y:S01]  /*67b0*/  LDTM.16dp256bit.x4 R4, tmem[UR4+0x20] ;  /* 0x00002004000479ee */ /* 0x010e620008120000 */
[----:B------:R-:W-:Y:S07]  /*67c0*/  MOV R83, UR37 ;  /* 0x0000002500537c02 */ /* 0x000fee0008000f00 */
[----:B------:R-:W-:Y:S02]  /*67d0*/  @P6 LEA R38, R38, UR48, 0x3 ;  /* 0x0000003026266c11 */ /* 0x000fe4000f8e18ff */
[----:B------:R-:W-:Y:S02]  /*67e0*/  @P6 SHF.L.U32 R88, R70, 0x1f, RZ ;  /* 0x0000001f46586819 */ /* 0x000fe400000006ff */
[----:B------:R-:W-:Y:S04]  /*67f0*/  @P6 IADD3 R38, PT, PT, R38, 0x50, RZ ;  /* 0x0000005026266810 */ /* 0x000fe80007ffe0ff */
[----:B------:R-:W-:Y:S02]  /*6800*/  @P6 PRMT R38, R83, 0x654, R38 ;  /* 0x0000065453266816 */ /* 0x000fe40000000026 */
[----:B------:R-:W-:Y:S01]  /*6810*/  LEA R83, R39, UR48, 0x3 ;  /* 0x0000003027537c11 */ /* 0x000fe2000f8e18ff */
[C---:B-1----:R-:W-:Y:S01]  /*6820*/  FMUL R0, R33.reuse, R4 ;  /* 0x0000000421007220 */ /* 0x042fe20000400000 */
[C---:B------:R-:W-:Y:S01]  /*6830*/  FMUL R2, R33.reuse, R5 ;  /* 0x0000000521027220 */ /* 0x040fe20000400000 */
[C---:B------:R-:W-:Y:S01]  /*6840*/  FMUL R3, R33.reuse, R6 ;  /* 0x0000000621037220 */ /* 0x040fe20000400000 */
[----:B------:R-:W-:Y:S01]  /*6850*/  FMUL R7, R33, R7 ;  /* 0x0000000721077220 */ /* 0x000fe20000400000 */
[----:B------:R-:W-:Y:S01]  /*6860*/  FFMA R0, R35, R20, R0 ;  /* 0x0000001423007223 */ /* 0x000fe20000000000 */
[----:B------:R-:W-:Y:S01]  /*6870*/  SHF.L.U32 R20, R41, 0x10, RZ ;  /* 0x0000001029147819 */ /* 0x000fe200000006ff */
[----:B------:R-:W-:Y:S01]  /*6880*/  FFMA R2, R35, R21, R2 ;  /* 0x0000001523027223 */ /* 0x000fe20000000002 */
[----:B------:R-:W-:Y:S01]  /*6890*/  SHF.L.U32 R21, R43, 0x10, RZ ;  /* 0x000000102b157819 */ /* 0x000fe200000006ff */
[C---:B------:R-:W-:Y:S01]  /*68a0*/  FMUL R4, R33.reuse, R8 ;  /* 0x0000000821047220 */ /* 0x040fe20000400000 */
[----:B------:R-:W-:Y:S01]  /*68b0*/  FMUL R5, R33, R9 ;  /* 0x0000000921057220 */ /* 0x000fe20000400000 */
[C---:B------:R-:W-:Y:S01]  /*68c0*/  FFMA R3, R35.reuse, R20, R3 ;  /* 0x0000001423037223 */ /* 0x040fe20000000003 */
[----:B------:R-:W-:Y:S01]  /*68d0*/  SHF.L.U32 R20, R42, 0x10, RZ ;  /* 0x000000102a147819 */ /* 0x000fe200000006ff */
[----:B------:R-:W-:Y:S01]  /*68e0*/  FFMA R7, R35, R36, R7 ;  /* 0x0000002423077223 */ /* 0x000fe20000000007 */
[----:B------:R-:W-:Y:S01]  /*68f0*/  LOP3.LUT R36, R43, 0xffff0000, RZ, 0xc0, !PT ;  /* 0xffff00002b247812 */ /* 0x000fe200078ec0ff */
[----:B------:R-:W-:Y:S01]  /*6900*/  FMUL R6, R33, R10 ;  /* 0x0000000a21067220 */ /* 0x000fe20000400000 */
[----:B------:R-:W-:Y:S01]  /*6910*/  F2FP.BF16.F32.PACK_AB R44, R2, R0 ;  /* 0x00000000022c723e */ /* 0x000fe200000010ff */
[----:B------:R-:W-:Y:S01]  /*6920*/  FFMA R4, R35, R20, R4 ;  /* 0x0000001423047223 */ /* 0x000fe20000000004 */
[----:B------:R-:W-:Y:S01]  /*6930*/  LOP3.LUT R20, R42, 0xffff0000, RZ, 0xc0, !PT ;  /* 0xffff00002a147812 */ /* 0x000fe200078ec0ff */
[----:B------:R-:W-:Y:S01]  /*6940*/  FMUL R11, R33, R11 ;  /* 0x0000000b210b7220 */ /* 0x000fe20000400000 */
[----:B------:R-:W-:Y:S01]  /*6950*/  F2FP.BF16.F32.PACK_AB R45, R7, R3 ;  /* 0x00000003072d723e */ /* 0x000fe200000010ff */
[C---:B------:R-:W-:Y:S01]  /*6960*/  FMUL R8, R33.reuse, R12 ;  /* 0x0000000c21087220 */ /* 0x040fe20000400000 */
[----:B------:R-:W-:Y:S01]  /*6970*/  FMUL R9, R33, R13 ;  /* 0x0000000d21097220 */ /* 0x000fe20000400000 */
[C---:B------:R-:W-:Y:S01]  /*6980*/  FFMA R5, R35.reuse, R20, R5 ;  /* 0x0000001423057223 */ /* 0x040fe20000000005 */
[----:B------:R-:W-:Y:S01]  /*6990*/  LOP3.LUT R20, R48, 0xffff0000, RZ, 0xc0, !PT ;  /* 0xffff000030147812 */ /* 0x000fe200078ec0ff */
[----:B------:R-:W-:Y:S01]  /*69a0*/  FFMA R6, R35, R21, R6 ;  /* 0x0000001523067223 */ /* 0x000fe20000000006 */
[----:B------:R-:W-:Y:S01]  /*69b0*/  SHF.L.U32 R21, R49, 0x10, RZ ;  /* 0x0000001031157819 */ /* 0x000fe200000006ff */
[----:B------:R-:W-:Y:S01]  /*69c0*/  FFMA R11, R35, R36, R11 ;  /* 0x00000024230b7223 */ /* 0x000fe2000000000b */
[----:B------:R-:W-:Y:S01]  /*69d0*/  LOP3.LUT R36, R51, 0xffff0000, RZ, 0xc0, !PT ;  /* 0xffff000033247812 */ /* 0x000fe200078ec0ff */
[C---:B------:R-:W-:Y:S01]  /*69e0*/  FFMA R8, R35.reuse, R37, R8 ;  /* 0x0000002523087223 */ /* 0x040fe20000000008 */
[----:B------:R-:W-:Y:S01]  /*69f0*/  FFMA R9, R35, R20, R9 ;  /* 0x0000001423097223 */ /* 0x000fe20000000009 */
[----:B------:R-:W-:Y:S01]  /*6a00*/  FMUL R10, R33, R14 ;  /* 0x0000000e210a7220 */ /* 0x000fe20000400000 */
[----:B------:R-:W-:Y:S01]  /*6a10*/  LOP3.LUT R20, R49, 0xffff0000, RZ, 0xc0, !PT ;  /* 0xffff000031147812 */ /* 0x000fe200078ec0ff */
[C---:B------:R-:W-:Y:S01]  /*6a20*/  FMUL R15, R33.reuse, R15 ;  /* 0x0000000f210f7220 */ /* 0x040fe20000400000 */
[----:B------:R-:W-:Y:S01]  /*6a30*/  FMUL R12, R33, R16 ;  /* 0x00000010210c7220 */ /* 0x000fe20000400000 */
[C---:B------:R-:W-:Y:S01]  /*6a40*/  FFMA R10, R35.reuse, R21, R10 ;  /* 0x00000015230a7223 */ /* 0x040fe2000000000a */
[C---:B------:R-:W-:Y:S01]  /*6a50*/  SHF.L.U32 R21, R50.reuse, 0x10, RZ ;  /* 0x0000001032157819 */ /* 0x040fe200000006ff */
[----:B------:R-:W-:Y:S01]  /*6a60*/  FFMA R15, R35, R20, R15 ;  /* 0x00000014230f7223 */ /* 0x000fe2000000000f */
[----:B------:R-:W-:Y:S01]  /*6a70*/  LOP3.LUT R20, R50, 0xffff0000, RZ, 0xc0, !PT ;  /* 0xffff000032147812 */ /* 0x000fe200078ec0ff */
[----:B------:R-:W-:Y:S01]  /*6a80*/  FMUL R13, R33, R17 ;  /* 0x00000011210d7220 */ /* 0x000fe20000400000 */
[----:B------:R-:W-:Y:S01]  /*6a90*/  SHF.L.U32 R37, R51, 0x10, RZ ;  /* 0x0000001033257819 */ /* 0x000fe200000006ff */
[C---:B------:R-:W-:Y:S01]  /*6aa0*/  FMUL R14, R33.reuse, R18 ;  /* 0x00000012210e7220 */ /* 0x040fe20000400000 */
        /* <DEDUP_REMOVED lines=21> */
[----:B------:R-:W-:Y:S02]  /*6c00*/  UIADD3 UR8, UP0, UPT, UR52, 0x680, URZ ;  /* 0x0000068034087890 */ /* 0x000fe4000ff1e0ff */
[----:B------:R-:W-:Y:S02]  /*6c10*/  UIADD3 UR5, UPT, UPT, UR41, 0x20, URZ ;  /* 0x0000002029057890 */ /* 0x000fe4000fffe0ff */
[----:B------:R-:W-:Y:S02]  /*6c20*/  UIADD3 UR4, UPT, UPT, UR48, 0x1200, URZ ;  /* 0x0000120030047890 */ /* 0x000fe4000fffe0ff */
[----:B------:R-:W-:Y:S01]  /*6c30*/  UIADD3.X UR9, UPT, UPT, URZ, UR53, URZ, UP0, !UPT ;  /* 0x00000035ff097290 */ /* 0x000fe200087fe4ff */
[----:B------:R-:W-:Y:S01]  /*6c40*/  UMOV UR6, UR42 ;  /* 0x0000002a00067c82 */ /* 0x000fe20008000000 */
[----:B------:R-:W-:Y:S07]  /*6c50*/  UMOV UR7, UR36 ;  /* 0x0000002400077c82 */ /* 0x000fee0008000000 */
[----:B------:R2:W-:Y:S01]  /*6c60*/  UTMASTG.3D [UR4], [UR8] ;  /* 0x00000004080073b5 */ /* 0x0005e20008010000 */
[----:B------:R0:W-:Y:S01]  /*6c70*/  UTMACMDFLUSH ;  /* 0x00000000000079b7 */ /* 0x0001e20000000000 */
[----:B--2---:R-:W-:Y:S04]  /*6c80*/  DEPBAR.LE SB0, 0x1 ;  /* 0x000080400000791a */ /* 0x004fe80000000000 */
.L_x_107:
[----:B------:R-:W-:Y:S05]  /*6c90*/  BSYNC.RECONVERGENT B0 ;  /* 0x0000000000007941 */ /* 0x000fea0003800200 */
.L_x_106:
[----:B------:R-:W-:Y:S01]  /*6ca0*/  BAR.SYNC.DEFER_BLOCKING 0x1, 0x80 ;  /* 0x0042000000007b1d */ /* 0x000fe20000010000 */
[----:B------:R-:W-:Y:S04]  /*6cb0*/  UIADD3 UR40, UPT, UPT, UR51, 0x1, URZ ;  /* 0x0000000133287890 */ /* 0x000fe8000fffe0ff */
[----:B------:R-:W-:Y:S04]  /*6cc0*/  UISETP.NE.AND UP0, UPT, UR40, 0x4, UPT ;  /* 0x000000042800788c */ /* 0x000fe8000bf05270 */
[----:B------:R-:W-:Y:S01]  /*6cd0*/  USEL UR40, UR40, URZ, UP0 ;  /* 0x000000ff28287287 */ /* 0x000fe20008000000 */
[----:B------:R2:W-:Y:S01]  /*6ce0*/  @P6 SYNCS.ARRIVE.TRANS64.RED.A1T0 RZ, [R38+URZ], RZ ;  /* 0x000000ff26ff69a7 */ /* 0x0005e200081004ff */
[----:B------:R-:W-:Y:S01]  /*6cf0*/  BSSY B1, `(.L_x_108) ;  /* 0x0000014000017945 */ /* 0x000fe20003800000 */
[----:B------:R-:W4:Y:S02]  /*6d00*/  @P6 SYNCS.PHASECHK.TRANS64.TRYWAIT P0, [R83+URZ+0x30], R88 ;  /* 0x00003058530065a7 */ /* 0x000f2400080011ff */
[----:B----4-:R-:W-:Y:S01]  /*6d10*/  @P6 SEL R81, RZ, 0x1, !P0 ;  /* 0x00000001ff516807 */ /* 0x010fe20004000000 */
[----:B--2---:R-:W-:Y:S06]  /*6d20*/  @!P6 BRA `(.L_x_109) ;  /* 0x000000000040e947 */ /* 0x004fec0003800000 */
[----:B------:R-:W-:Y:S01]  /*6d30*/  ISETP.NE.AND P1, PT, R82, RZ, PT ;  /* 0x000000ff5200720c */ /* 0x000fe20003f25270 */
[----:B------:R-:W-:Y:S01]  /*6d40*/  BSSY B0, `(.L_x_110) ;  /* 0x0000009000007945 */ /* 0x000fe20003800000 */
[----:B------:R-:W-:Y:S11]  /*6d50*/  ISETP.NE.AND P0, PT, R81, RZ, PT ;  /* 0x000000ff5100720c */ /* 0x000ff60003f05270 */
[----:B------:R-:W-:Y:S05]  /*6d60*/  @P1 IMAD R2, R39, 0x1000, R80 ;  /* 0x0000100027021824 */ /* 0x000fea00078e0250 */
[----:B------:R-:W-:Y:S05]  /*6d70*/  @P1 IADD3 R0, PT, PT, R2, UR48, RZ ;  /* 0x0000003002001c10 */ /* 0x000fea000fffe0ff */
[----:B------:R-:W-:Y:S01]  /*6d80*/  @P1 IMAD.IADD R0, R71, 0x1, R0 ;  /* 0x0000000147001824 */ /* 0x000fe200078e0200 */
[----:B------:R-:W-:Y:S06]  /*6d90*/  @P0 BRA `(.L_x_111) ;  /* 0x00000000000c0947 */ /* 0x000fec0003800000 */
[----:B------:R-:W-:Y:S04]  /*6da0*/  SHF.L.U32 R4, R70, 0x1f, RZ ;  /* 0x0000001f46047819 */ /* 0x000fe800000006ff */
[----:B------:R-:W2:Y:S02]  /*6db0*/  SYNCS.PHASECHK.TRANS64.TRYWAIT P0, [R83+URZ+0x30], R4 ;  /* 0x00003004530075a7 */ /* 0x000ea400080011ff */
[----:B--2---:R-:W-:Y:S05]  /*6dc0*/  @!P0 BRA `(.L_x_112) ;  /* 0x0000001c006c8947 */ /* 0x004fea0003800000 */
.L_x_111:
[----:B------:R-:W-:Y:S05]  /*6dd0*/  BSYNC B0 ;  /* 0x0000000000007941 */ /* 0x000fea0003800000 */
.L_x_110:
[----:B------:R-:W-:Y:S02]  /*6de0*/  ISETP.NE.AND P0, PT, R82, RZ, PT ;  /* 0x000000ff5200720c */ /* 0x000fe40003f05270 */
[----:B------:R-:W-:Y:S11]  /*6df0*/  IADD3 R39, PT, PT, R39, 0x1, RZ ;  /* 0x0000000127277810 */ /* 0x000ff60007ffe0ff */
[----:B------:R-:W-:Y:S05]  /*6e00*/  @P0 WARPSYNC.ALL ;  /* 0x0000000000000948 */ /* 0x000fea0003800000 */
[----:B------:R4:W1:Y:S04]  /*6e10*/  @P0 LDSM.16.M88.4 R40, [R2+UR48+0x200] ;  /* 0x000200300228083b */ /* 0x0008680008000200 */
[----:B------:R4:W1:Y:S02]  /*6e20*/  @P0 LDSM.16.M88.4 R48, [R0+0x200] ;  /* 0x000200000030083b */ /* 0x0008640000000200 */
.L_x_109:
[----:B------:R-:W-:Y:S05]  /*6e30*/  BSYNC B1 ;  /* 0x0000000000017941 */ /* 0x000fea0003800000 */
.L_x_108:
[----:B----4-:R-:W-:Y:S05]  /*6e40*/  VIADD R0, R34, 0x40 ;  /* 0x0000004022007836 */ /* 0x010fea0000000000 */
[----:B------:R-:W-:Y:S04]  /*6e50*/  SHF.R.U32.HI R0, RZ, 0x15, R0 ;  /* 0x00000015ff007819 */ /* 0x000fe80000011600 */
[----:B------:R-:W-:Y:S11]  /*6e60*/  LOP3.LUT P0, RZ, R0, 0x3, R65, 0x48, !PT ;  /* 0x0000000300ff7812 */ /* 0x000ff60007804841 */
[----:B------:R-:W-:Y:S02]  /*6e70*/  @!UPT UIADD3 URZ, UPT, UPT, URZ, URZ, URZ ;  /* 0x000000fffffff290 */ /* 0x000fe4000fffe0ff */
        /* <DEDUP_REMOVED lines=8> */
[----:B------:R-:W3:Y:S01]  /*6f00*/  LDCU.64 UR4, c[0x4][0x10] ;  /* 0x01000200ff0477ac */ /* 0x000ee20008000a00 */
[----:B----4-:R-:W-:Y:S01]  /*6f10*/  MOV R5, UR9 ;  /* 0x0000000900057c02 */ /* 0x010fe20008000f00 */
[----:B--2---:R-:W-:Y:S01]  /*6f20*/  IMAD.U32 R4, RZ, RZ, UR8 ;  /* 0x00000008ff047e24 */ /* 0x004fe2000f8e00ff */
[----:B-----5:R-:W-:Y:S01]  /*6f30*/  MOV R7, UR7 ;  /* 0x0000000700077c02 */ /* 0x020fe20008000f00 */
[----:B------:R-:W-:Y:S01]  /*6f40*/  IMAD.U32 R6, RZ, RZ, UR6 ;  /* 0x00000006ff067e24 */ /* 0x000fe2000f8e00ff */
[----:B---3--:R-:W-:Y:S01]  /*6f50*/  MOV R11, UR5 ;  /* 0x00000005000b7c02 */ /* 0x008fe20008000f00 */
[----:B------:R-:W-:Y:S02]  /*6f60*/  IMAD.U32 R10, RZ, RZ, UR4 ;  /* 0x00000004ff0a7e24 */ /* 0x000fe4000f8e00ff */
[----:B------:R-:W-:Y:S07]  /*6f70*/  LEPC R20, `(.L_x_113) ;  /* 0x000000001014794e */ /* 0x000fee0000000000 */
[----:B-1----:R-:W-:Y:S05]  /*6f80*/  CALL.ABS.NOINC R2 ;  /* 0x0000000002007343 */ /* 0x002fea0003c00000 */
.L_x_113:
        /* <DEDUP_REMOVED lines=10> */
[----:B--2---:R-:W1:Y:S01]  /*7030*/  LDTM.16dp256bit.x4 R4, tmem[UR4+0x40] ;  /* 0x00004004000479ee */ /* 0x004e620008120000 */
[----:B------:R-:W-:Y:S02]  /*7040*/  MOV R83, UR37 ;  /* 0x0000002500537c02 */ /* 0x000fe40008000f00 */
[----:B------:R-:W-:Y:S05]  /*7050*/  LEA R88, R39, UR48, 0x3 ;  /* 0x0000003027587c11 */ /* 0x000fea000f8e18ff */
[----:B------:R-:W-:Y:S04]  /*7060*/  @P6 LEA R38, R38, UR48, 0x3 ;  /* 0x0000003026266c11 */ /* 0x000fe8000f8e18ff */
[----:B------:R-:W-:Y:S04]  /*7070*/  @P6 IADD3 R38, PT, PT, R38, 0x50, RZ ;  /* 0x0000005026266810 */ /* 0x000fe80007ffe0ff */
[----:B------:R-:W-:Y:S02]  /*7080*/  @P6 PRMT R38, R83, 0x654, R38 ;  /* 0x0000065453266816 */ /* 0x000fe40000000026 */
[----:B------:R-:W-:Y:S01]  /*7090*/  @P6 SHF.L.U32 R83, R70, 0x1f, RZ ;  /* 0x0000001f46536819 */ /* 0x000fe200000006ff */
        /* <DEDUP_REMOVED lines=71> */
.L_x_115:
[----:B------:R-:W-:Y:S05]  /*7510*/  BSYNC.RECONVERGENT B0 ;  /* 0x0000000000007941 */ /* 0x000fea0003800200 */
.L_x_114:
        /* <DEDUP_REMOVED lines=19> */
.L_x_119:
[----:B------:R-:W-:Y:S05]  /*7650*/  BSYNC B0 ;  /* 0x0000000000007941 */ /* 0x000fea0003800000 */
.L_x_118:
[----:B------:R-:W-:Y:S11]  /*7660*/  ISETP.NE.AND P0, PT, R82, RZ, PT ;  /* 0x000000ff5200720c */ /* 0x000ff60003f05270 */
[----:B------:R-:W-:Y:S02]  /*7670*/  @!UPT UIADD3 URZ, UPT, UPT, URZ, URZ, URZ ;  /* 0x000000fffffff290 */ /* 0x000fe4000fffe0ff */
[----:B------:R-:W-:Y:S05]  /*7680*/  @P0 WARPSYNC.ALL ;  /* 0x0000000000000948 */ /* 0x000fea0003800000 */
[----:B------:R4:W1:Y:S04]  /*7690*/  @P0 LDSM.16.M88.4 R40, [R39+UR48+0x200] ;  /* 0x000200302728083b */ /* 0x0008680008000200 */
[----:B------:R4:W1:Y:S02]  /*76a0*/  @P0 LDSM.16.M88.4 R48, [R0+0x200] ;  /* 0x000200000030083b */ /* 0x0008640000000200 */
.L_x_117:
[----:B------:R-:W-:Y:S05]  /*76b0*/  BSYNC B1 ;  /* 0x0000000000017941 */ /* 0x000fea0003800000 */
.L_x_116:
[----:B----4-:R-:W-:Y:S05]  /*76c0*/  VIADD R0, R34, 0x60 ;  /* 0x0000006022007836 */ /* 0x010fea0000000000 */
[----:B------:R-:W-:Y:S04]  /*76d0*/  SHF.R.U32.HI R0, RZ, 0x15, R0 ;  /* 0x00000015ff007819 */ /* 0x000fe80000011600 */
[----:B------:R-:W-:Y:S11]  /*76e0*/  LOP3.LUT P0, RZ, R0, 0x3, R65, 0x48, !PT ;  /* 0x0000000300ff7812 */ /* 0x000ff60007804841 */
[----:B------:R-:W-:Y:S02]  /*76f0*/  @!UPT UIADD3 URZ, UPT, UPT, URZ, URZ, URZ ;  /* 0x000000fffffff290 */ /* 0x000fe4000fffe0ff */
[----:B------:R-:W-:Y:S05]  /*7700*/  @!P0 BRA `(.L_x_121) ;  /* 0x0000000000408947 */ /* 0x000fea0003800000 */
[----:B------:R-:W4:Y:S01]  /*7710*/  LDCU.64 UR8, c[0x4][0x70] ;  /* 0x01000e00ff0877ac */ /* 0x000f220008000a00 */
[----:B--2---:R-:W-:Y:S01]  /*7720*/  MOV R3, 0x0 ;  /* 0x0000000000037802 */ /* 0x004fe20000000f00 */
[----:B------:R-:W-:Y:S02]  /*7730*/  HFMA2 R12, -RZ, RZ, 0, 5.9604644775390625e-08 ;  /* 0x00000001ff0c7431 */ /* 0x000fe400000001ff */
[----:B------:R-:W-:Y:S02]  /*7740*/  IMAD.MOV.U32 R8, RZ, RZ, 0x192 ;  /* 0x00000192ff087424 */ /* 0x000fe400078e00ff */
[----:B------:R-:W-:Y:S01]  /*7750*/  IMAD.MOV.U32 R13, RZ, RZ, RZ ;  /* 0x000000ffff0d7224 */ /* 0x000fe200078e00ff */
[----:B------:R-:W2:Y:S01]  /*7760*/  LDCU.64 UR6, c[0x4][0x78] ;  /* 0x01000f00ff0677ac */ /* 0x000ea20008000a00 */
[----:B------:R-:W1:Y:S01]  /*7770*/  LDC.64 R2, c[0x4][R3] ;  /* 0x0100000003027b82 */ /* 0x000e620000000a00 */
[----:B------:R-:W5:Y:S01]  /*7780*/  LDCU.64 UR4, c[0x4][0x10] ;  /* 0x01000200ff0477ac */ /* 0x000f620008000a00 */
[----:B----4-:R-:W-:Y:S01]  /*7790*/  MOV R5, UR9 ;  /* 0x0000000900057c02 */ /* 0x010fe20008000f00 */
[----:B------:R-:W-:Y:S01]  /*77a0*/  IMAD.U32 R4, RZ, RZ, UR8 ;  /* 0x00000008ff047e24 */ /* 0x000fe2000f8e00ff */
[----:B--2---:R-:W-:Y:S01]  /*77b0*/  MOV R7, UR7 ;  /* 0x0000000700077c02 */ /* 0x004fe20008000f00 */
[----:B------:R-:W-:Y:S01]  /*77c0*/  IMAD.U32 R6, RZ, RZ, UR6 ;  /* 0x00000006ff067e24 */ /* 0x000fe2000f8e00ff */
[----:B-----5:R-:W-:Y:S01]  /*77d0*/  MOV R11, UR5 ;  /* 0x00000005000b7c02 */ /* 0x020fe20008000f00 */
[----:B------:R-:W-:Y:S02]  /*77e0*/  IMAD.U32 R10, RZ, RZ, UR4 ;  /* 0x00000004ff0a7e24 */ /* 0x000fe4000f8e00ff */
[----:B------:R-:W-:Y:S07]  /*77f0*/  LEPC R20, `(.L_x_121) ;  /* 0x000000001014794e */ /* 0x000fee0000000000 */
[----:B-1-3--:R-:W-:Y:S05]  /*7800*/  CALL.ABS.NOINC R2 ;  /* 0x0000000002007343 */ /* 0x00afea0003c00000 */
.L_x_121:
[----:B------:R-:W-:Y:S01]  /*7810*/  ISETP.NE.AND P0, PT, R72, RZ, PT ;  /* 0x000000ff4800720c */ /* 0x000fe20003f05270 */
[----:B------:R-:W-:Y:S05]  /*7820*/  WARPSYNC.ALL ;  /* 0x0000000000007948 */ /* 0x000fea0003800000 */
[----:B------:R-:W-:Y:S01]  /*7830*/  R2UR UR4, R34 ;  /* 0x00000000220472ca */ /* 0x000fe200000e0000 */
[----:B------:R-:W-:Y:S01]  /*7840*/  BSSY.RECONVERGENT B0, `(.L_x_122) ;  /* 0x0000052000007945 */ /* 0x000fe20003800200 */
[----:B------:R-:W-:Y:S02]  /*7850*/  R2UR UR5, R79 ;  /* 0x000000004f0572ca */ /* 0x000fe400000e0000 */
[C---:B-1----:R-:W-:Y:S02]  /*7860*/  SHF.L.U32 R20, R40.reuse, 0x10, RZ ;  /* 0x0000001028147819 */ /* 0x042fe400000006ff */
[----:B------:R-:W-:Y:S02]  /*7870*/  LOP3.LUT R36, R40, 0xffff0000, RZ, 0xc0, !PT ;  /* 0xffff000028247812 */ /* 0x000fe400078ec0ff */
[C---:B------:R-:W-:Y:S02]  /*7880*/  SHF.L.U32 R21, R41.reuse, 0x10, RZ ;  /* 0x0000001029157819 */ /* 0x040fe400000006ff */
[----:B------:R-:W-:Y:S02]  /*7890*/  LOP3.LUT R38, R41, 0xffff0000, RZ, 0xc0, !PT ;  /* 0xffff000029267812 */ /* 0x000fe400078ec0ff */
[C---:B------:R-:W-:Y:S01]  /*78a0*/  SHF.L.U32 R37, R42.reuse, 0x10, RZ ;  /* 0x000000102a257819 */ /* 0x040fe200000006ff */
[----:B------:R-:W1:Y:S01]  /*78b0*/  LDTM.16dp256bit.x4 R4, tmem[UR4+0x60] ;  /* 0x00006004000479ee */ /* 0x000e620008120000 */
[----:B------:R-:W-:Y:S01]  /*78c0*/  LOP3.LUT R40, R42, 0xffff0000, RZ, 0xc0, !PT ;  /* 0xffff00002a287812 */ /* 0x000fe200078ec0ff */
[----:B------:R-:W-:Y:S01]  /*78d0*/  NOP ;  /* 0x0000000000007918 */ /* 0x000fe20000000000 */
[C---:B------:R-:W-:Y:S01]  /*78e0*/  SHF.L.U32 R39, R43.reuse, 0x10, RZ ;  /* 0x000000102b277819 */ /* 0x040fe200000006ff */
[----:B------:R-:W-:Y:S01]  /*78f0*/  UIADD3 UR5, UPT, UPT, UR5, 0xc0, URZ ;  /* 0x000000c005057890 */ /* 0x000fe2000fffe0ff */
[----:B------:R-:W-:Y:S02]  /*7900*/  LOP3.LUT R41, R43, 0xffff0000, RZ, 0xc0, !PT ;  /* 0xffff00002b297812 */ /* 0x000fe400078ec0ff */
[C---:B------:R-:W-:Y:S01]  /*7910*/  SHF.L.U32 R42, R48.reuse, 0x10, RZ ;  /* 0x00000010302a7819 */ /* 0x040fe200000006ff */
[----:B------:R-:W-:Y:S01]  /*7920*/  UPRMT UR5, UR37, 0x654, UR5 ;  /* 0x0000065425057896 */ /* 0x000fe20008000005 */
[----:B------:R-:W-:Y:S02]  /*7930*/  LOP3.LUT R43, R48, 0xffff0000, RZ, 0xc0, !PT ;  /* 0xffff0000302b7812 */ /* 0x000fe400078ec0ff */
[C---:B------:R-:W-:Y:S02]  /*7940*/  SHF.L.U32 R44, R49.reuse, 0x10, RZ ;  /* 0x00000010312c7819 */ /* 0x040fe400000006ff */
[----:B------:R-:W-:Y:S02]  /*7950*/  LOP3.LUT R46, R49, 0xffff0000, RZ, 0xc0, !PT ;  /* 0xffff0000312e7812 */ /* 0x000fe400078ec0ff */
[C---:B------:R-:W-:Y:S02]  /*7960*/  SHF.L.U32 R45, R50.reuse, 0x10, RZ ;  /* 0x00000010322d7819 */ /* 0x040fe400000006ff */
[----:B-1----:R-:W-:Y:S01]  /*7970*/  SYNCS.ARRIVE.TRANS64.RED.A1T0 RZ, [UR5], RZ ;  /* 0x000000ffffff79a7 */ /* 0x002fe20008100405 */
[----:B------:R-:W-:Y:S02]  /*7980*/  LOP3.LUT R48, R50, 0xffff0000, RZ, 0xc0, !PT ;  /* 0xffff000032307812 */ /* 0x000fe400078ec0ff */
[C---:B------:R-:W-:Y:S02]  /*7990*/  SHF.L.U32 R47, R51.reuse, 0x10, RZ ;  /* 0x00000010332f7819 */ /* 0x040fe400000006ff */
[----:B------:R-:W-:Y:S01]  /*79a0*/  LOP3.LUT R50, R51, 0xffff0000, RZ, 0xc0, !PT ;  /* 0xffff000033327812 */ /* 0x000fe200078ec0ff */
[C---:B------:R-:W-:Y:S01]  /*79b0*/  FMUL R4, R33.reuse, R4 ;  /* 0x0000000421047220 */ /* 0x040fe20000400000 */
[C---:B------:R-:W-:Y:S01]  /*79c0*/  FMUL R5, R33.reuse, R5 ;  /* 0x0000000521057220 */ /* 0x040fe20000400000 */
[C---:B------:R-:W-:Y:S01]  /*79d0*/  FMUL R6, R33.reuse, R6 ;  /* 0x0000000621067220 */ /* 0x040fe20000400000 */
[----:B------:R-:W-:Y:S01]  /*79e0*/  FMUL R7, R33, R7 ;  /* 0x0000000721077220 */ /* 0x000fe20000400000 */
[C---:B------:R-:W-:Y:S01]  /*79f0*/  FFMA R4, R35.reuse, R20, R4 ;  /* 0x0000001423047223 */ /* 0x040fe20000000004 */
[C---:B------:R-:W-:Y:S01]  /*7a00*/  FFMA R5, R35.reuse, R36, R5 ;  /* 0x0000002423057223 */ /* 0x040fe20000000005 */
[C---:B------:R-:W-:Y:S01]  /*7a10*/  FFMA R6, R35.reuse, R21, R6 ;  /* 0x0000001523067223 */ /* 0x040fe20000000006 */
[----:B------:R-:W-:Y:S01]  /*7a20*/  FFMA R7, R35, R38, R7 ;  /* 0x0000002623077223 */ /* 0x000fe20000000007 */
[C---:B------:R-:W-:Y:S01]  /*7a30*/  FMUL R8, R33.reuse, R8 ;  /* 0x0000000821087220 */ /* 0x040fe20000400000 */
[----:B------:R-:W-:Y:S01]  /*7a40*/  FMUL R9, R33, R9 ;  /* 0x0000000921097220 */ /* 0x000fe20000400000 */
[----:B---3--:R-:W-:Y:S01]  /*7a50*/  F2FP.BF16.F32.PACK_AB R80, R5, R4 ;  /* 0x000000040550723e */ /* 0x008fe200000010ff */
[----:B------:R-:W-:Y:S01]  /*7a60*/  FMUL R0, R33, R10 ;  /* 0x0000000a21007220 */ /* 0x000fe20000400000 */
[----:B------:R-:W-:Y:S01]  /*7a70*/  F2FP.BF16.F32.PACK_AB R81, R7, R6 ;  /* 0x000000060751723e */ /* 0x000fe200000010ff */
[C---:B------:R-:W-:Y:S01]  /*7a80*/  FFMA R8, R35.reuse, R37, R8 ;  /* 0x0000002523087223 */ /* 0x040fe20000000008 */
[----:B------:R-:W-:Y:S01]  /*7a90*/  FFMA R9, R35, R40, R9 ;  /* 0x0000002823097223 */ /* 0x000fe20000000009 */
[C---:B------:R-:W-:Y:S01]  /*7aa0*/  FMUL R2, R33.reuse, R11 ;  /* 0x0000000b21027220 */ /* 0x040fe20000400000 */
[C---:B--2---:R-:W-:Y:S01]  /*7ab0*/  FMUL R3, R33.reuse, R12 ;  /* 0x0000000c21037220 */ /* 0x044fe20000400000 */
[----:B------:R-:W-:Y:S01]  /*7ac0*/  FMUL R10, R33, R13 ;  /* 0x0000000d210a7220 */ /* 0x000fe20000400000 */
[----:B------:R-:W-:Y:S01]  /*7ad0*/  FFMA R0, R35, R39, R0 ;  /* 0x0000002723007223 */ /* 0x000fe20000000000 */
        /* <DEDUP_REMOVED lines=40> */
.L_x_123:
[----:B------:R-:W-:Y:S05]  /*7d60*/  BSYNC.RECONVERGENT B0 ;  /* 0x0000000000007941 */ /* 0x000fea0003800200 */
.L_x_122:
[----:B------:R-:W-:Y:S01]  /*7d70*/  BAR.SYNC.DEFER_BLOCKING 0x1, 0x80 ;  /* 0x0042000000007b1d */ /* 0x000fe20000010000 */
[----:B------:R-:W-:Y:S01]  /*7d80*/  UISETP.NE.AND UP0, UPT, UR49, -0x4, UPT ;  /* 0xfffffffc3100788c */ /* 0x000fe2000bf05270 */
[----:B------:R-:W-:Y:S08]  /*7d90*/  IADD3 R0, PT, PT, R30, 0x1, RZ ;  /* 0x000000011e007810 */ /* 0x000ff00007ffe0ff */
[----:B------:R-:W-:Y:S05]  /*7da0*/  BRA.U !UP0, `(.L_x_124) ;  /* 0x0000000108287547 */ /* 0x000fea000b800000 */
[----:B------:R-:W-:Y:S01]  /*7db0*/  ISETP.NE.AND P0, PT, R76, RZ, PT ;  /* 0x000000ff4c00720c */ /* 0x000fe20003f05270 */
[----:B------:R-:W-:Y:S01]  /*7dc0*/  IMAD.U32 R3, RZ, RZ, UR51 ;  /* 0x00000033ff037e24 */ /* 0x000fe2000f8e00ff */
[----:B------:R-:W-:Y:S01]  /*7dd0*/  UIADD3 UR51, UPT, UPT, UR51, 0x1, URZ ;  /* 0x0000000133337890 */ /* 0x000fe2000fffe0ff */
[----:B------:R-:W-:Y:S03]  /*7de0*/  IMAD.U32 R2, RZ, RZ, UR37 ;  /* 0x00000025ff027e24 */ /* 0x000fe6000f8e00ff */
[----:B------:R-:W-:Y:S04]  /*7df0*/  UISETP.NE.AND UP0, UPT, UR51, 0x4, UPT ;  /* 0x000000043300788c */ /* 0x000fe8000bf05270 */
[----:B------:R-:W-:Y:S03]  /*7e00*/  USEL UR51, UR51, URZ, UP0 ;  /* 0x000000ff33337287 */ /* 0x000fe60008000000 */
[----:B------:R-:W-:Y:S05]  /*7e10*/  @P0 LEA R3, R3, UR48, 0x3 ;  /* 0x0000003003030c11 */ /* 0x000fea000f8e18ff */
[----:B------:R-:W-:Y:S05]  /*7e20*/  @P0 VIADD R3, R3, 0x50 ;  /* 0x0000005003030836 */ /* 0x000fea0000000000 */
[----:B------:R-:W-:Y:S04]  /*7e30*/  @P0 PRMT R2, R2, 0x654, R3 ;  /* 0x0000065402020816 */ /* 0x000fe80000000003 */
[----:B------:R2:W-:Y:S03]  /*7e40*/  @P0 SYNCS.ARRIVE.TRANS64.RED.A1T0 RZ, [R2+URZ], RZ ;  /* 0x000000ff02ff09a7 */ /* 0x0005e600081004ff */
.L_x_124:
[----:B------:R-:W-:Y:S01]  /*7e50*/  ISETP.NE.AND P2, PT, R73, RZ, PT ;  /* 0x000000ff4900720c */ /* 0x000fe20003f45270 */
[----:B------:R-:W-:Y:S01]  /*7e60*/  UIADD3 UR49, UPT, UPT, UR49, 0x4, URZ ;  /* 0x0000000431317890 */ /* 0x000fe2000fffe0ff */
[----:B------:R-:W-:Y:S01]  /*7e70*/  ISETP.NE.AND P0, PT, R75, 0x2, PT ;  /* 0x000000024b00780c */ /* 0x000fe20003f05270 */
[----:B------:R-:W-:Y:S01]  /*7e80*/  IMAD.IADD R20, R29, 0x1, R58 ;  /* 0x000000011d147824 */ /* 0x000fe200078e023a */
[----:B------:R-:W-:Y:S01]  /*7e90*/  ISETP.NE.AND P1, PT, R0, 0x4, PT ;  /* 0x000000040000780c */ /* 0x000fe20003f25270 */
[----:B------:R-:W-:Y:S01]  /*7ea0*/  IMAD.IADD R21, R31, 0x1, R60 ;  /* 0x000000011f157824 */ /* 0x000fe200078e023c */
[----:B------:R-:W-:Y:S02]  /*7eb0*/  SEL R3, RZ, 0x1, P0 ;  /* 0x00000001ff037807 */ /* 0x000fe40000000000 */
[----:B--2---:R-:W-:Y:S02]  /*7ec0*/  SEL R2, RZ, 0x1, P1 ;  /* 0x00000001ff027807 */ /* 0x004fe40000800000 */
[----:B------:R-:W-:Y:S02]  /*7ed0*/  LOP3.LUT R68, R68, R3, RZ, 0x3c, !PT ;  /* 0x0000000344447212 */ /* 0x000fe400078e3cff */
[----:B------:R-:W-:Y:S02]  /*7ee0*/  LOP3.LUT R69, R69, R2, RZ, 0x3c, !PT ;  /* 0x0000000245457212 */ /* 0x000fe400078e3cff */
[----:B------:R-:W-:Y:S02]  /*7ef0*/  @P2 R2UR UR36, R67 ;  /* 0x00000000432422ca */ /* 0x000fe400000e0000 */
[----:B------:R-:W-:Y:S02]  /*7f00*/  SEL R75, R75, RZ, P0 ;  /* 0x000000ff4b4b7207 */ /* 0x000fe40000000000 */
[----:B------:R-:W-:Y:S01]  /*7f10*/  SEL R30, R0, RZ, P1 ;  /* 0x000000ff001e7207 */ /* 0x000fe20000800000 */
[----:B------:R-:W-:Y:S10]  /*7f20*/  @P2 BRA `(.L_x_125) ;  /* 0xffffffd000182947 */ /* 0x000ff4000383ffff */
[----:B------:R-:W-:-:S09]  /*7f30*/  UISETP.NE.AND UP0, UPT, UR50, URZ, UPT ;  /* 0x000000ff3200728c */ /* 0x000fd2000bf05270 */
[----:B------:R-:W-:Y:S05]  /*7f40*/  BRA.U !UP0, `(.L_x_126) ;  /* 0x0000000108487547 */ /* 0x000fea000b800000 */
[----:B------:R-:W2:Y:S02]  /*7f50*/  LDCU.64 UR4, c[0x0][0x890] ;  /* 0x00011200ff0477ac */ /* 0x000ea40008000a00 */
[----:B--2---:R-:W-:-:S04]  /*7f60*/  UISETP.NE.U32.AND UP0, UPT, UR4, URZ, UPT ;  /* 0x000000ff0400728c */ /* 0x004fc8000bf05070 */
[----:B------:R-:W-:-:S09]  /*7f70*/  UISETP.NE.AND.EX UP0, UPT, UR5, URZ, UPT, UP0 ;  /* 0x000000ff0500728c */ /* 0x000fd2000bf05300 */
[----:B------:R-:W-:Y:S05]  /*7f80*/  BRA.U UP0, `(.L_x_127) ;  /* 0x00000001000c7547 */ /* 0x000fea000b800000 */
[----:B------:R-:W-:-:S13]  /*7f90*/  FSETP.NEU.AND P0, PT, R35, RZ, PT ;  /* 0x000000ff2300720b */ /* 0x000fda0003f0d000 */
[----:B------:R-:W-:Y:S05]  /*7fa0*/  @!P0 EXIT ;  /* 0x000000000000894d */ /* 0x000fea0003800000 */
[----:B------:R-:W-:Y:S05]  /*7fb0*/  BRA `(.L_x_126) ;  /* 0x00000000002c7947 */ /* 0x000fea0003800000 */
.L_x_127:
[----:B------:R-:W-:Y:S01]  /*7fc0*/  ISETP.NE.AND P0, PT, R74, RZ, PT ;  /* 0x000000ff4a00720c */ /* 0x000fe20003f05270 */
[----:B------:R-:W-:-:S12]  /*7fd0*/  BSSY.RECONVERGENT B0, `(.L_x_126) ;  /* 0x0000009000007945 */ /* 0x000fd80003800200 */
[----:B------:R-:W-:Y:S05]  /*7fe0*/  @P0 BRA `(.L_x_128) ;  /* 0x0000000000140947 */ /* 0x000fea0003800000 */
[----:B------:R-:W2:Y:S02]  /*7ff0*/  LDCU.64 UR4, c[0x0][0x888] ;  /* 0x00011100ff0477ac */ /* 0x000ea40008000a00 */
[----:B--2---:R-:W-:-:S04]  /*8000*/  ISETP.NE.U32.AND P0, PT, RZ, UR4, PT ;  /* 0x00000004ff007c0c */ /* 0x004fc8000bf05070 */
[----:B------:R-:W-:-:S13]  /*8010*/  ISETP.NE.AND.EX P0, PT, RZ, UR5, PT, P0 ;  /* 0x00000005ff007c0c */ /* 0x000fda000bf05300 */
[----:B------:R-:W-:Y:S05]  /*8020*/  @!P0 EXIT ;  /* 0x000000000000894d */ /* 0x000fea0003800000 */
[----:B------:R-:W-:Y:S05]  /*8030*/  BRA `(.L_x_129) ;  /* 0x0000000000087947 */ /* 0x000fea0003800000 */
.L_x_128:
[----:B------:R-:W-:-:S13]  /*8040*/  FSETP.NEU.AND P0, PT, R35, RZ, PT ;  /* 0x000000ff2300720b */ /* 0x000fda0003f0d000 */
[----:B------:R-:W-:Y:S05]  /*8050*/  @!P0 EXIT ;  /* 0x000000000000894d */ /* 0x000fea0003800000 */
.L_x_129:
[----:B------:R-:W-:Y:S05]  /*8060*/  BSYNC.RECONVERGENT B0 ;  /* 0x0000000000007941 */ /* 0x000fea0003800200 */
.L_x_126:
[----:B------:R-:W-:Y:S01]  /*8070*/  ULEA UR4, UR51, UR48, 0x3 ;  /* 0x0000003033047291 */ /* 0x000fe2000f8e18ff */
[----:B------:R-:W-:-:S04]  /*8080*/  DEPBAR.LE SB0, 0x0 ;  /* 0x000080000000791a */ /* 0x000fc80000000000 */
[----:B------:R-:W-:-:S04]  /*8090*/  UIADD3 UR4, UPT, UPT, UR4, 0x50, URZ ;  /* 0x0000005004047890 */ /* 0x000fc8000fffe0ff */
[----:B------:R-:W-:-:S09]  /*80a0*/  UPRMT UR4, UR37, 0x654, UR4 ;  /* 0x0000065425047896 */ /* 0x000fd20008000004 */
[----:B------:R-:W-:Y:S01]  /*80b0*/  SYNCS.ARRIVE.TRANS64.RED.A1T0 RZ, [UR4], RZ ;  /* 0x000000ffffff79a7 */ /* 0x000fe20008100404 */
[----:B------:R-:W-:Y:S05]  /*80c0*/  EXIT ;  /* 0x000000000000794d */ /* 0x000fea0003800000 */
.L_x_19:
[----:B--2---:R2:W1:Y:S02]  /*80d0*/  SYNCS.PHASECHK.TRANS64.TRYWAIT P0, [R3+URZ+0xf0], R2 ;  /* 0x0000f002030075a7 */ /* 0x00446400080011ff */
[----:B-1----:R-:W-:Y:S05]  /*80e0*/  @!P0 NANOSLEEP.SYNCS 0x989680 ;  /* 0x009896800000895d */ /* 0x002fea0003900000 */
[----:B------:R-:W1:Y:S02]  /*80f0*/  @!P0 SYNCS.PHASECHK.TRANS64 P0, [R3+URZ+0xf0], R2 ;  /* 0x0000f002030085a7 */ /* 0x000e6400080010ff */
[----:B-1----:R-:W-:Y:S05]  /*8100*/  @!P0 BRA `(.L_x_19) ;  /* 0xfffffffc00f08947 */ /* 0x002fea000383ffff */
[----:B------:R-:W-:Y:S05]  /*8110*/  BRA `(.L_x_130) ;  /* 0xffffff94002c7947 */ /* 0x000fea000383ffff */
.L_x_22:
[----:B-1----:R-:W-:-:S07]  /*8120*/  MOV R2, UR33 ;  /* 0x0000002100027c02 */ /* 0x002fce0008000f00 */
.L_x_131:
[----:B-1----:R1:W2:Y:S02]  /*8130*/  SYNCS.PHASECHK.TRANS64.TRYWAIT P0, [R2+URZ+0x18], R5 ;  /* 0x00001805020075a7 */ /* 0x0022a400080011ff */
[----:B--2---:R-:W-:Y:S05]  /*8140*/  @!P0 NANOSLEEP.SYNCS 0x989680 ;  /* 0x009896800000895d */ /* 0x004fea0003900000 */
[----:B------:R-:W2:Y:S02]  /*8150*/  @!P0 SYNCS.PHASECHK.TRANS64 P0, [R2+URZ+0x18], R5 ;  /* 0x00001805020085a7 */ /* 0x000ea400080010ff */
[----:B--2---:R-:W-:Y:S05]  /*8160*/  @!P0 BRA `(.L_x_131) ;  /* 0xfffffffc00f08947 */ /* 0x004fea000383ffff */
[----:B------:R-:W-:Y:S05]  /*8170*/  BRA `(.L_x_21) ;  /* 0xffffff94007c7947 */ /* 0x000fea000383ffff */
.L_x_28:
[----:B-1----:R-:W-:-:S07]  /*8180*/  MOV R2, UR33 ;  /* 0x0000002100027c02 */ /* 0x002fce0008000f00 */
.L_x_132:
[----:B-1----:R1:W2:Y:S02]  /*8190*/  SYNCS.PHASECHK.TRANS64.TRYWAIT P0, [R2+URZ+0x18], R5 ;  /* 0x00001805020075a7 */ /* 0x0022a400080011ff */
[----:B--2---:R-:W-:Y:S05]  /*81a0*/  @!P0 NANOSLEEP.SYNCS 0x989680 ;  /* 0x009896800000895d */ /* 0x004fea0003900000 */
[----:B------:R-:W2:Y:S02]  /*81b0*/  @!P0 SYNCS.PHASECHK.TRANS64 P0, [R2+URZ+0x18], R5 ;  /* 0x00001805020085a7 */ /* 0x000ea400080010ff */
[----:B--2---:R-:W-:Y:S05]  /*81c0*/  @!P0 BRA `(.L_x_132) ;  /* 0xfffffffc00f08947 */ /* 0x004fea000383ffff */
[----:B------:R-:W-:Y:S05]  /*81d0*/  BRA `(.L_x_27) ;  /* 0xffffff9800547947 */ /* 0x000fea000383ffff */
.L_x_32:
[----:B-1----:R1:W2:Y:S02]  /*81e0*/  SYNCS.PHASECHK.TRANS64.TRYWAIT P0, [R2+URZ+0x80], R3 ;  /* 0x00008003020075a7 */ /* 0x0022a400080011ff */
[----:B--2---:R-:W-:Y:S05]  /*81f0*/  @!P0 NANOSLEEP.SYNCS 0x989680 ;  /* 0x009896800000895d */ /* 0x004fea0003900000 */
[----:B------:R-:W2:Y:S02]  /*8200*/  @!P0 SYNCS.PHASECHK.TRANS64 P0, [R2+URZ+0x80], R3 ;  /* 0x00008003020085a7 */ /* 0x000ea400080010ff */
[----:B--2---:R-:W-:Y:S05]  /*8210*/  @!P0 BRA `(.L_x_32) ;  /* 0xfffffffc00f08947 */ /* 0x004fea000383ffff */
[----:B------:R-:W-:Y:S05]  /*8220*/  BRA `(.L_x_133) ;  /* 0xffffff9c000c7947 */ /* 0x000fea000383ffff */
.L_x_36:
[----:B----4-:R-:W-:-:S07]  /*8230*/  MOV R0, UR5 ;  /* 0x0000000500007c02 */ /* 0x010fce0008000f00 */
.L_x_134:
[----:B-1----:R1:W2:Y:S02]  /*8240*/  SYNCS.PHASECHK.TRANS64.TRYWAIT P0, [R0+URZ], R3 ;  /* 0x00000003000075a7 */ /* 0x0022a400080011ff */
[----:B--2---:R-:W-:Y:S05]  /*8250*/  @!P0 NANOSLEEP.SYNCS 0x989680 ;  /* 0x009896800000895d */ /* 0x004fea0003900000 */
[----:B------:R-:W2:Y:S02]  /*8260*/  @!P0 SYNCS.PHASECHK.TRANS64 P0, [R0+URZ], R3 ;  /* 0x00000003000085a7 */ /* 0x000ea400080010ff */
[----:B--2---:R-:W-:Y:S05]  /*8270*/  @!P0 BRA `(.L_x_134) ;  /* 0xfffffffc00f08947 */ /* 0x004fea000383ffff */
[----:B------:R-:W-:Y:S05]  /*8280*/  BRA `(.L_x_135) ;  /* 0xffffffa0007c7947 */ /* 0x000fea000383ffff */
.L_x_37:
[----:B----4-:R-:W-:-:S07]  /*8290*/  MOV R0, UR5 ;  /* 0x0000000500007c02 */ /* 0x010fce0008000f00 */
.L_x_136:
[----:B-1----:R1:W2:Y:S02]  /*82a0*/  SYNCS.PHASECHK.TRANS64.TRYWAIT P0, [R0+URZ], R3 ;  /* 0x00000003000075a7 */ /* 0x0022a400080011ff */
[----:B--2---:R-:W-:Y:S05]  /*82b0*/  @!P0 NANOSLEEP.SYNCS 0x989680 ;  /* 0x009896800000895d */ /* 0x004fea0003900000 */
[----:B------:R-:W2:Y:S02]  /*82c0*/  @!P0 SYNCS.PHASECHK.TRANS64 P0, [R0+URZ], R3 ;  /* 0x00000003000085a7 */ /* 0x000ea400080010ff */
[----:B--2---:R-:W-:Y:S05]  /*82d0*/  @!P0 BRA `(.L_x_136) ;  /* 0xfffffffc00f08947 */ /* 0x004fea000383ffff */
[----:B------:R-:W-:Y:S05]  /*82e0*/  BRA `(.L_x_137) ;  /* 0xffffffa000887947 */ /* 0x000fea000383ffff */
.L_x_40:
[----:B-1----:R1:W2:Y:S02]  /*82f0*/  SYNCS.PHASECHK.TRANS64.TRYWAIT P0, [R0+URZ+0xe0], R5 ;  /* 0x0000e005000075a7 */ /* 0x0022a400080011ff */
[----:B--2---:R-:W-:Y:S05]  /*8300*/  @!P0 NANOSLEEP.SYNCS 0x989680 ;  /* 0x009896800000895d */ /* 0x004fea0003900000 */
[----:B------:R-:W2:Y:S02]  /*8310*/  @!P0 SYNCS.PHASECHK.TRANS64 P0, [R0+URZ+0xe0], R5 ;  /* 0x0000e005000085a7 */ /* 0x000ea400080010ff */
[----:B--2---:R-:W-:Y:S05]  /*8320*/  @!P0 BRA `(.L_x_40) ;  /* 0xfffffffc00f08947 */ /* 0x004fea000383ffff */
[----:B------:R-:W-:Y:S05]  /*8330*/  BRA `(.L_x_138) ;  /* 0xffffffa000e47947 */ /* 0x000fea000383ffff */
.L_x_41:
[----:B------:R-:W-:-:S07]  /*8340*/  MOV R0, UR5 ;  /* 0x0000000500007c02 */ /* 0x000fce0008000f00 */
.L_x_139:
[----:B-1----:R1:W2:Y:S02]  /*8350*/  SYNCS.PHASECHK.TRANS64.TRYWAIT P0, [R0+URZ+0x90], R5 ;  /* 0x00009005000075a7 */ /* 0x0022a400080011ff */
[----:B--2---:R-:W-:Y:S05]  /*8360*/  @!P0 NANOSLEEP.SYNCS 0x989680 ;  /* 0x009896800000895d */ /* 0x004fea0003900000 */
[----:B------:R-:W2:Y:S02]  /*8370*/  @!P0 SYNCS.PHASECHK.TRANS64 P0, [R0+URZ+0x90], R5 ;  /* 0x00009005000085a7 */ /* 0x000ea400080010ff */
[----:B--2---:R-:W-:Y:S05]  /*8380*/  @!P0 BRA `(.L_x_139) ;  /* 0xfffffffc00f08947 */ /* 0x004fea000383ffff */
[----:B------:R-:W-:Y:S05]  /*8390*/  BRA `(.L_x_140) ;  /* 0xffffffa000f47947 */ /* 0x000fea000383ffff */
.L_x_42:
[----:B-1----:R1:W2:Y:S02]  /*83a0*/  SYNCS.PHASECHK.TRANS64.TRYWAIT P1, [R0+URZ+0x80], R5 ;  /* 0x00008005000075a7 */ /* 0x0022a400080211ff */
[----:B--2---:R-:W-:Y:S05]  /*83b0*/  @!P1 NANOSLEEP.SYNCS 0x989680 ;  /* 0x009896800000995d */ /* 0x004fea0003900000 */
[----:B------:R-:W2:Y:S02]  /*83c0*/  @!P1 SYNCS.PHASECHK.TRANS64 P1, [R0+URZ+0x80], R5 ;  /* 0x00008005000095a7 */ /* 0x000ea400080210ff */
[----:B--2---:R-:W-:Y:S05]  /*83d0*/  @!P1 BRA `(.L_x_42) ;  /* 0xfffffffc00f09947 */ /* 0x004fea000383ffff */
[----:B------:R-:W-:Y:S05]  /*83e0*/  BRA `(.L_x_141) ;  /* 0xffffffa400247947 */ /* 0x000fea000383ffff */
.L_x_45:
[----:B------:R-:W-:-:S07]  /*83f0*/  MOV R0, UR5 ;  /* 0x0000000500007c02 */ /* 0x000fce0008000f00 */
.L_x_142:
[----:B-1----:R1:W2:Y:S02]  /*8400*/  SYNCS.PHASECHK.TRANS64.TRYWAIT P0, [R0+URZ+0x90], R3 ;  /* 0x00009003000075a7 */ /* 0x0022a400080011ff */
[----:B--2---:R-:W-:Y:S05]  /*8410*/  @!P0 NANOSLEEP.SYNCS 0x989680 ;  /* 0x009896800000895d */ /* 0x004fea0003900000 */
[----:B------:R-:W2:Y:S02]  /*8420*/  @!P0 SYNCS.PHASECHK.TRANS64 P0, [R0+URZ+0x90], R3 ;  /* 0x00009003000085a7 */ /* 0x000ea400080010ff */
[----:B--2---:R-:W-:Y:S05]  /*8430*/  @!P0 BRA `(.L_x_142) ;  /* 0xfffffffc00f08947 */ /* 0x004fea000383ffff */
[----:B------:R-:W-:Y:S05]  /*8440*/  BRA `(.L_x_44) ;  /* 0xffffffa400787947 */ /* 0x000fea000383ffff */
.L_x_52:
[----:B-1----:R1:W2:Y:S02]  /*8450*/  SYNCS.PHASECHK.TRANS64.TRYWAIT P1, [R0+URZ+0x80], R5 ;  /* 0x00008005000075a7 */ /* 0x0022a400080211ff */
[----:B--2---:R-:W-:Y:S05]  /*8460*/  @!P1 NANOSLEEP.SYNCS 0x989680 ;  /* 0x009896800000995d */ /* 0x004fea0003900000 */
[----:B------:R-:W2:Y:S02]  /*8470*/  @!P1 SYNCS.PHASECHK.TRANS64 P1, [R0+URZ+0x80], R5 ;  /* 0x00008005000095a7 */ /* 0x000ea400080210ff */
[----:B--2---:R-:W-:Y:S05]  /*8480*/  @!P1 BRA `(.L_x_52) ;  /* 0xfffffffc00f09947 */ /* 0x004fea000383ffff */
[----:B------:R-:W-:Y:S05]  /*8490*/  BRA `(.L_x_143) ;  /* 0xffffffac00087947 */ /* 0x000fea000383ffff */
.L_x_53:
[----:B------:R-:W-:-:S07]  /*84a0*/  MOV R3, UR6 ;  /* 0x0000000600037c02 */ /* 0x000fce0008000f00 */
.L_x_144:
[----:B-1----:R1:W2:Y:S02]  /*84b0*/  SYNCS.PHASECHK.TRANS64.TRYWAIT P0, [R3+URZ+0xc0], R0 ;  /* 0x0000c000030075a7 */ /* 0x0022a400080011ff */
[----:B--2---:R-:W-:Y:S05]  /*84c0*/  @!P0 NANOSLEEP.SYNCS 0x989680 ;  /* 0x009896800000895d */ /* 0x004fea0003900000 */
[----:B------:R-:W2:Y:S02]  /*84d0*/  @!P0 SYNCS.PHASECHK.TRANS64 P0, [R3+URZ+0xc0], R0 ;  /* 0x0000c000030085a7 */ /* 0x000ea400080010ff */
[----:B--2---:R-:W-:Y:S05]  /*84e0*/  @!P0 BRA `(.L_x_144) ;  /* 0xfffffffc00f08947 */ /* 0x004fea000383ffff */
[----:B------:R-:W-:Y:S05]  /*84f0*/  BRA `(.L_x_145) ;  /* 0xffffffac00587947 */ /* 0x000fea000383ffff */
.L_x_56:
[----:B------:R-:W-:Y:S07]  /*8500*/  MOV R0, UR11 ;  /* 0x0000000b00007c02 */ /* 0x000fee0008000f00 */
.L_x_146:
[----:B-1----:R1:W2:Y:S02]  /*8510*/  SYNCS.PHASECHK.TRANS64.TRYWAIT P0, [R0+URZ], R3 ;  /* 0x00000003000075a7 */ /* 0x0022a400080011ff */
[----:B--2---:R-:W-:Y:S05]  /*8520*/  @!P0 NANOSLEEP.SYNCS 0x989680 ;  /* 0x009896800000895d */ /* 0x004fea0003900000 */
[----:B------:R-:W2:Y:S02]  /*8530*/  @!P0 SYNCS.PHASECHK.TRANS64 P0, [R0+URZ], R3 ;  /* 0x00000003000085a7 */ /* 0x000ea400080010ff */
[----:B--2---:R-:W-:Y:S05]  /*8540*/  @!P0 BRA `(.L_x_146) ;  /* 0xfffffffc00f08947 */ /* 0x004fea000383ffff */
[----:B------:R-:W-:Y:S05]  /*8550*/  BRA `(.L_x_55) ;  /* 0xffffffac00747947 */ /* 0x000fea000383ffff */
.L_x_59:
[----:B------:R-:W-:-:S07]  /*8560*/  MOV R0, UR6 ;  /* 0x0000000600007c02 */ /* 0x000fce0008000f00 */
.L_x_147:
[----:B--2---:R2:W4:Y:S02]  /*8570*/  SYNCS.PHASECHK.TRANS64.TRYWAIT P0, [R0+URZ], R3 ;  /* 0x00000003000075a7 */ /* 0x00452400080011ff */
[----:B----4-:R-:W-:Y:S05]  /*8580*/  @!P0 NANOSLEEP.SYNCS 0x989680 ;  /* 0x009896800000895d */ /* 0x010fea0003900000 */
[----:B------:R-:W4:Y:S02]  /*8590*/  @!P0 SYNCS.PHASECHK.TRANS64 P0, [R0+URZ], R3 ;  /* 0x00000003000085a7 */ /* 0x000f2400080010ff */
[----:B----4-:R-:W-:Y:S05]  /*85a0*/  @!P0 BRA `(.L_x_147) ;  /* 0xfffffffc00f08947 */ /* 0x010fea000383ffff */
[----:B------:R-:W-:Y:S05]  /*85b0*/  BRA `(.L_x_148) ;  /* 0xffffffb000a07947 */ /* 0x000fea000383ffff */
.L_x_60:
[----:B------:R-:W-:-:S07]  /*85c0*/  MOV R0, UR6 ;  /* 0x0000000600007c02 */ /* 0x000fce0008000f00 */
.L_x_149:
[----:B-1----:R1:W2:Y:S02]  /*85d0*/  SYNCS.PHASECHK.TRANS64.TRYWAIT P0, [R0+URZ], R3 ;  /* 0x00000003000075a7 */ /* 0x0022a400080011ff */
[----:B--2---:R-:W-:Y:S05]  /*85e0*/  @!P0 NANOSLEEP.SYNCS 0x989680 ;  /* 0x009896800000895d */ /* 0x004fea0003900000 */
[----:B------:R-:W2:Y:S02]  /*85f0*/  @!P0 SYNCS.PHASECHK.TRANS64 P0, [R0+URZ], R3 ;  /* 0x00000003000085a7 */ /* 0x000ea400080010ff */
[----:B--2---:R-:W-:Y:S05]  /*8600*/  @!P0 BRA `(.L_x_149) ;  /* 0xfffffffc00f08947 */ /* 0x004fea000383ffff */
[----:B------:R-:W-:Y:S05]  /*8610*/  BRA `(.L_x_150) ;  /* 0xffffffb000ac7947 */ /* 0x000fea000383ffff */
.L_x_61:
[----:B------:R-:W-:-:S07]  /*8620*/  MOV R0, UR6 ;  /* 0x0000000600007c02 */ /* 0x000fce0008000f00 */
.L_x_151:
[----:B-1----:R1:W2:Y:S02]  /*8630*/  SYNCS.PHASECHK.TRANS64.TRYWAIT P0, [R0+URZ], R3 ;  /* 0x00000003000075a7 */ /* 0x0022a400080011ff */
[----:B--2---:R-:W-:Y:S05]  /*8640*/  @!P0 NANOSLEEP.SYNCS 0x989680 ;  /* 0x009896800000895d */ /* 0x004fea0003900000 */
[----:B------:R-:W2:Y:S02]  /*8650*/  @!P0 SYNCS.PHASECHK.TRANS64 P0, [R0+URZ], R3 ;  /* 0x00000003000085a7 */ /* 0x000ea400080010ff */
[----:B--2---:R-:W-:Y:S05]  /*8660*/  @!P0 BRA `(.L_x_151) ;  /* 0xfffffffc00f08947 */ /* 0x004fea000383ffff */
[----:B------:R-:W-:Y:S05]  /*8670*/  BRA `(.L_x_152) ;  /* 0xffffffb000b87947 */ /* 0x000fea000383ffff */
.L_x_62:
[----:B------:R-:W-:-:S07]  /*8680*/  MOV R0, UR7 ;  /* 0x0000000700007c02 */ /* 0x000fce0008000f00 */
.L_x_153:
[----:B-1----:R1:W2:Y:S02]  /*8690*/  SYNCS.PHASECHK.TRANS64.TRYWAIT P0, [R0+URZ], R3 ;  /* 0x00000003000075a7 */ /* 0x0022a400080011ff */
[----:B--2---:R-:W-:Y:S05]  /*86a0*/  @!P0 NANOSLEEP.SYNCS 0x989680 ;  /* 0x009896800000895d */ /* 0x004fea0003900000 */
[----:B------:R-:W2:Y:S02]  /*86b0*/  @!P0 SYNCS.PHASECHK.TRANS64 P0, [R0+URZ], R3 ;  /* 0x00000003000085a7 */ /* 0x000ea400080010ff */
[----:B--2---:R-:W-:Y:S05]  /*86c0*/  @!P0 BRA `(.L_x_153) ;  /* 0xfffffffc00f08947 */ /* 0x004fea000383ffff */
[----:B------:R-:W-:Y:S05]  /*86d0*/  BRA `(.L_x_154) ;  /* 0xffffffb000c47947 */ /* 0x000fea000383ffff */
.L_x_67:
[----:B--2---:R2:W3:Y:S02]  /*86e0*/  SYNCS.PHASECHK.TRANS64.TRYWAIT P0, [R0+URZ+0x80], R3 ;  /* 0x00008003000075a7 */ /* 0x0044e400080011ff */
[----:B---3--:R-:W-:Y:S05]  /*86f0*/  @!P0 NANOSLEEP.SYNCS 0x989680 ;  /* 0x009896800000895d */ /* 0x008fea0003900000 */
[----:B------:R-:W3:Y:S02]  /*8700*/  @!P0 SYNCS.PHASECHK.TRANS64 P0, [R0+URZ+0x80], R3 ;  /* 0x00008003000085a7 */ /* 0x000ee400080010ff */
[----:B---3--:R-:W-:Y:S05]  /*8710*/  @!P0 BRA `(.L_x_67) ;  /* 0xfffffffc00f08947 */ /* 0x008fea000383ffff */
[----:B------:R-:W-:Y:S05]  /*8720*/  BRA `(.L_x_155) ;  /* 0xffffffb400d07947 */ /* 0x000fea000383ffff */
.L_x_70:
[----:B------:R-:W-:Y:S07]  /*8730*/  MOV R0, UR7 ;  /* 0x0000000700007c02 */ /* 0x000fee0008000f00 */
.L_x_156:
[----:B--2---:R2:W3:Y:S02]  /*8740*/  SYNCS.PHASECHK.TRANS64.TRYWAIT P0, [R0+URZ+0x78], R3 ;  /* 0x00007803000075a7 */ /* 0x0044e400080011ff */
[----:B---3--:R-:W-:Y:S05]  /*8750*/  @!P0 NANOSLEEP.SYNCS 0x989680 ;  /* 0x009896800000895d */ /* 0x008fea0003900000 */
[----:B------:R-:W3:Y:S02]  /*8760*/  @!P0 SYNCS.PHASECHK.TRANS64 P0, [R0+URZ+0x78], R3 ;  /* 0x00007803000085a7 */ /* 0x000ee400080010ff */
[----:B---3--:R-:W-:Y:S05]  /*8770*/  @!P0 BRA `(.L_x_156) ;  /* 0xfffffffc00f08947 */ /* 0x008fea000383ffff */
[----:B------:R-:W-:Y:S05]  /*8780*/  BRA `(.L_x_69) ;  /* 0xffffffb800b07947 */ /* 0x000fea000383ffff */
.L_x_73:
[----:B------:R-:W-:Y:S07]  /*8790*/  MOV R3, UR7 ;  /* 0x0000000700037c02 */ /* 0x000fee0008000f00 */
.L_x_157:
[----:B-1----:R1:W2:Y:S02]  /*87a0*/  SYNCS.PHASECHK.TRANS64.TRYWAIT P0, [R3+URZ+0x50], R12 ;  /* 0x0000500c030075a7 */ /* 0x0022a400080011ff */
[----:B--2---:R-:W-:Y:S05]  /*87b0*/  @!P0 NANOSLEEP.SYNCS 0x989680 ;  /* 0x009896800000895d */ /* 0x004fea0003900000 */
[----:B------:R-:W2:Y:S02]  /*87c0*/  @!P0 SYNCS.PHASECHK.TRANS64 P0, [R3+URZ+0x50], R12 ;  /* 0x0000500c030085a7 */ /* 0x000ea400080010ff */
[----:B--2---:R-:W-:Y:S05]  /*87d0*/  @!P0 BRA `(.L_x_157) ;  /* 0xfffffffc00f08947 */ /* 0x004fea000383ffff */
[----:B------:R-:W-:Y:S05]  /*87e0*/  BRA `(.L_x_158) ;  /* 0xffffffbc00287947 */ /* 0x000fea000383ffff */
.L_x_74:
[----:B-1----:R-:W-:Y:S07]  /*87f0*/  MOV R3, UR7 ;  /* 0x0000000700037c02 */ /* 0x002fee0008000f00 */
.L_x_159:
[----:B-1----:R1:W2:Y:S02]  /*8800*/  SYNCS.PHASECHK.TRANS64.TRYWAIT P0, [R3+URZ+0x58], R12 ;  /* 0x0000580c030075a7 */ /* 0x0022a400080011ff */
[----:B--2---:R-:W-:Y:S05]  /*8810*/  @!P0 NANOSLEEP.SYNCS 0x989680 ;  /* 0x009896800000895d */ /* 0x004fea0003900000 */
[----:B------:R-:W2:Y:S02]  /*8820*/  @!P0 SYNCS.PHASECHK.TRANS64 P0, [R3+URZ+0x58], R12 ;  /* 0x0000580c030085a7 */ /* 0x000ea400080010ff */
[----:B--2---:R-:W-:Y:S05]  /*8830*/  @!P0 BRA `(.L_x_159) ;  /* 0xfffffffc00f08947 */ /* 0x004fea000383ffff */
[----:B------:R-:W-:Y:S05]  /*8840*/  BRA `(.L_x_160) ;  /* 0xffffffbc00647947 */ /* 0x000fea000383ffff */
.L_x_75:
[----:B-1----:R-:W-:Y:S07]  /*8850*/  MOV R3, UR7 ;  /* 0x0000000700037c02 */ /* 0x002fee0008000f00 */
.L_x_161:
[----:B-1----:R1:W2:Y:S02]  /*8860*/  SYNCS.PHASECHK.TRANS64.TRYWAIT P0, [R3+URZ+0x60], R12 ;  /* 0x0000600c030075a7 */ /* 0x0022a400080011ff */
[----:B--2---:R-:W-:Y:S05]  /*8870*/  @!P0 NANOSLEEP.SYNCS 0x989680 ;  /* 0x009896800000895d */ /* 0x004fea0003900000 */
[----:B------:R-:W2:Y:S02]  /*8880*/  @!P0 SYNCS.PHASECHK.TRANS64 P0, [R3+URZ+0x60], R12 ;  /* 0x0000600c030085a7 */ /* 0x000ea400080010ff */
[----:B--2---:R-:W-:Y:S05]  /*8890*/  @!P0 BRA `(.L_x_161) ;  /* 0xfffffffc00f08947 */ /* 0x004fea000383ffff */
[----:B------:R-:W-:Y:S05]  /*88a0*/  BRA `(.L_x_162) ;  /* 0xffffffbc00ac7947 */ /* 0x000fea000383ffff */
.L_x_76:
[----:B------:R-:W-:Y:S07]  /*88b0*/  MOV R3, UR7 ;  /* 0x0000000700037c02 */ /* 0x000fee0008000f00 */
.L_x_163:
[----:B-1----:R1:W2:Y:S02]  /*88c0*/  SYNCS.PHASECHK.TRANS64.TRYWAIT P0, [R3+URZ+0x68], R12 ;  /* 0x0000680c030075a7 */ /* 0x0022a400080011ff */
[----:B--2---:R-:W-:Y:S05]  /*88d0*/  @!P0 NANOSLEEP.SYNCS 0x989680 ;  /* 0x009896800000895d */ /* 0x004fea0003900000 */
[----:B------:R-:W2:Y:S02]  /*88e0*/  @!P0 SYNCS.PHASECHK.TRANS64 P0, [R3+URZ+0x68], R12 ;  /* 0x0000680c030085a7 */ /* 0x000ea400080010ff */
[----:B--2---:R-:W-:Y:S05]  /*88f0*/  @!P0 BRA `(.L_x_163) ;  /* 0xfffffffc00f08947 */ /* 0x004fea000383ffff */
[----:B------:R-:W-:Y:S05]  /*8900*/  BRA `(.L_x_164) ;  /* 0xffffffc000347947 */ /* 0x000fea000383ffff */
.L_x_78:
[----:B------:R-:W-:-:S07]  /*8910*/  MOV R0, UR7 ;  /* 0x0000000700007c02 */ /* 0x000fce0008000f00 */
.L_x_165:
[----:B-1----:R1:W3:Y:S02]  /*8920*/  SYNCS.PHASECHK.TRANS64.TRYWAIT P0, [R0+URZ+0x50], R3 ;  /* 0x00005003000075a7 */ /* 0x0022e400080011ff */
[----:B---3--:R-:W-:Y:S05]  /*8930*/  @!P0 NANOSLEEP.SYNCS 0x989680 ;  /* 0x009896800000895d */ /* 0x008fea0003900000 */
[----:B------:R-:W3:Y:S02]  /*8940*/  @!P0 SYNCS.PHASECHK.TRANS64 P0, [R0+URZ+0x50], R3 ;  /* 0x00005003000085a7 */ /* 0x000ee400080010ff */
[----:B---3--:R-:W-:Y:S05]  /*8950*/  @!P0 BRA `(.L_x_165) ;  /* 0xfffffffc00f08947 */ /* 0x008fea000383ffff */
[----:B------:R-:W-:Y:S05]  /*8960*/  BRA `(.L_x_166) ;  /* 0xffffffc000a47947 */ /* 0x000fea000383ffff */
.L_x_79:
[----:B-1----:R-:W-:-:S07]  /*8970*/  MOV R0, UR7 ;  /* 0x0000000700007c02 */ /* 0x002fce0008000f00 */
.L_x_167:
[----:B-1----:R1:W3:Y:S02]  /*8980*/  SYNCS.PHASECHK.TRANS64.TRYWAIT P0, [R0+URZ+0x58], R3 ;  /* 0x00005803000075a7 */ /* 0x0022e400080011ff */
[----:B---3--:R-:W-:Y:S05]  /*8990*/  @!P0 NANOSLEEP.SYNCS 0x989680 ;  /* 0x009896800000895d */ /* 0x008fea0003900000 */
[----:B------:R-:W3:Y:S02]  /*89a0*/  @!P0 SYNCS.PHASECHK.TRANS64 P0, [R0+URZ+0x58], R3 ;  /* 0x00005803000085a7 */ /* 0x000ee400080010ff */
[----:B---3--:R-:W-:Y:S05]  /*89b0*/  @!P0 BRA `(.L_x_167) ;  /* 0xfffffffc00f08947 */ /* 0x008fea000383ffff */
[----:B------:R-:W-:Y:S05]  /*89c0*/  BRA `(.L_x_168) ;  /* 0xffffffc000947947 */ /* 0x000fea000383ffff */
.L_x_80:
[----:B-1----:R-:W-:-:S07]  /*89d0*/  MOV R0, UR7 ;  /* 0x0000000700007c02 */ /* 0x002fce0008000f00 */
.L_x_169:
[----:B-1----:R1:W3:Y:S02]  /*89e0*/  SYNCS.PHASECHK.TRANS64.TRYWAIT P0, [R0+URZ+0x60], R3 ;  /* 0x00006003000075a7 */ /* 0x0022e400080011ff */
[----:B---3--:R-:W-:Y:S05]  /*89f0*/  @!P0 NANOSLEEP.SYNCS 0x989680 ;  /* 0x009896800000895d */ /* 0x008fea0003900000 */
[----:B------:R-:W3:Y:S02]  /*8a00*/  @!P0 SYNCS.PHASECHK.TRANS64 P0, [R0+URZ+0x60], R3 ;  /* 0x00006003000085a7 */ /* 0x000ee400080010ff */
[----:B---3--:R-:W-:Y:S05]  /*8a10*/  @!P0 BRA `(.L_x_169) ;  /* 0xfffffffc00f08947 */ /* 0x008fea000383ffff */
[----:B------:R-:W-:Y:S05]  /*8a20*/  BRA `(.L_x_170) ;  /* 0xffffffc000847947 */ /* 0x000fea000383ffff */
.L_x_82:
[----:B--2---:R2:W4:Y:S02]  /*8a30*/  SYNCS.PHASECHK.TRANS64.TRYWAIT P0, [R0+URZ+0x80], R3 ;  /* 0x00008003000075a7 */ /* 0x00452400080011ff */
[----:B----4-:R-:W-:Y:S05]  /*8a40*/  @!P0 NANOSLEEP.SYNCS 0x989680 ;  /* 0x009896800000895d */ /* 0x010fea0003900000 */
[----:B------:R-:W4:Y:S02]  /*8a50*/  @!P0 SYNCS.PHASECHK.TRANS64 P0, [R0+URZ+0x80], R3 ;  /* 0x00008003000085a7 */ /* 0x000f2400080010ff */
[----:B----4-:R-:W-:Y:S05]  /*8a60*/  @!P0 BRA `(.L_x_82) ;  /* 0xfffffffc00f08947 */ /* 0x010fea000383ffff */
[----:B------:R-:W-:Y:S05]  /*8a70*/  BRA `(.L_x_171) ;  /* 0xffffffc400587947 */ /* 0x000fea000383ffff */
.L_x_93:
[----:B-1----:R-:W-:Y:S04]  /*8a80*/  MOV R2, UR48 ;  /* 0x0000003000027c02 */ /* 0x002fe80008000f00 */
[----:B------:R1:W3:Y:S03]  /*8a90*/  SYNCS.PHASECHK.TRANS64.TRYWAIT P1, [R2+URZ+0x30], R3 ;  /* 0x00003003020075a7 */ /* 0x0002e600080211ff */
[----:B---3--:R-:W-:Y:S05]  /*8aa0*/  @!P1 NANOSLEEP.SYNCS 0x989680 ;  /* 0x009896800000995d */ /* 0x008fea0003900000 */
[----:B------:R-:W3:Y:S02]  /*8ab0*/  @!P1 SYNCS.PHASECHK.TRANS64 P1, [R2+URZ+0x30], R3 ;  /* 0x00003003020095a7 */ /* 0x000ee400080210ff */
[----:B---3--:R-:W-:Y:S05]  /*8ac0*/  @!P1 BRA `(.L_x_93) ;  /* 0xfffffffc00ec9947 */ /* 0x008fea000383ffff */
[----:B------:R-:W-:Y:S05]  /*8ad0*/  BRA `(.L_x_92) ;  /* 0xffffffd000647947 */ /* 0x000fea000383ffff */
.L_x_95:
[----:B-1----:R1:W4:Y:S02]  /*8ae0*/  SYNCS.PHASECHK.TRANS64.TRYWAIT P0, [R79+URZ+0xa0], R0 ;  /* 0x0000a0004f0075a7 */ /* 0x00232400080011ff */
[----:B----4-:R-:W-:Y:S05]  /*8af0*/  @!P0 NANOSLEEP.SYNCS 0x989680 ;  /* 0x009896800000895d */ /* 0x010fea0003900000 */
[----:B------:R-:W4:Y:S02]  /*8b00*/  @!P0 SYNCS.PHASECHK.TRANS64 P0, [R79+URZ+0xa0], R0 ;  /* 0x0000a0004f0085a7 */ /* 0x000f2400080010ff */
[----:B----4-:R-:W-:Y:S05]  /*8b10*/  @!P0 BRA `(.L_x_95) ;  /* 0xfffffffc00f08947 */ /* 0x010fea000383ffff */
[----:B------:R-:W-:Y:S05]  /*8b20*/  BRA `(.L_x_94) ;  /* 0xffffffd000887947 */ /* 0x000fea000383ffff */
.L_x_104:
[----:B--2---:R2:W4:Y:S02]  /*8b30*/  SYNCS.PHASECHK.TRANS64.TRYWAIT P0, [R3+URZ+0x30], R0 ;  /* 0x00003000030075a7 */ /* 0x00452400080011ff */
[----:B----4-:R-:W-:Y:S05]  /*8b40*/  @!P0 NANOSLEEP.SYNCS 0x989680 ;  /* 0x009896800000895d */ /* 0x010fea0003900000 */
[----:B------:R-:W4:Y:S02]  /*8b50*/  @!P0 SYNCS.PHASECHK.TRANS64 P0, [R3+URZ+0x30], R0 ;  /* 0x00003000030085a7 */ /* 0x000f2400080010ff */
[----:B----4-:R-:W-:Y:S05]  /*8b60*/  @!P0 BRA `(.L_x_104) ;  /* 0xfffffffc00f08947 */ /* 0x010fea000383ffff */
[----:B------:R-:W-:Y:S05]  /*8b70*/  BRA `(.L_x_103) ;  /* 0xffffffd800747947 */ /* 0x000fea000383ffff */
.L_x_112:
[----:B--2---:R2:W4:Y:S02]  /*8b80*/  SYNCS.PHASECHK.TRANS64.TRYWAIT P0, [R83+URZ+0x30], R4 ;  /* 0x00003004530075a7 */ /* 0x00452400080011ff */
[----:B----4-:R-:W-:Y:S05]  /*8b90*/  @!P0 NANOSLEEP.SYNCS 0x989680 ;  /* 0x009896800000895d */ /* 0x010fea0003900000 */
[----:B------:R-:W4:Y:S02]  /*8ba0*/  @!P0 SYNCS.PHASECHK.TRANS64 P0, [R83+URZ+0x30], R4 ;  /* 0x00003004530085a7 */ /* 0x000f2400080010ff */
[----:B----4-:R-:W-:Y:S05]  /*8bb0*/  @!P0 BRA `(.L_x_112) ;  /* 0xfffffffc00f08947 */ /* 0x010fea000383ffff */
[----:B------:R-:W-:Y:S05]  /*8bc0*/  BRA `(.L_x_111) ;  /* 0xffffffe000807947 */ /* 0x000fea000383ffff */
.L_x_120:
[----:B--2---:R2:W4:Y:S02]  /*8bd0*/  SYNCS.PHASECHK.TRANS64.TRYWAIT P0, [R88+URZ+0x30], R3 ;  /* 0x00003003580075a7 */ /* 0x00452400080011ff */
[----:B----4-:R-:W-:Y:S05]  /*8be0*/  @!P0 NANOSLEEP.SYNCS 0x989680 ;  /* 0x009896800000895d */ /* 0x010fea0003900000 */
[----:B------:R-:W4:Y:S02]  /*8bf0*/  @!P0 SYNCS.PHASECHK.TRANS64 P0, [R88+URZ+0x30], R3 ;  /* 0x00003003580085a7 */ /* 0x000f2400080010ff */
[----:B----4-:R-:W-:Y:S05]  /*8c00*/  @!P0 BRA `(.L_x_120) ;  /* 0xfffffffc00f08947 */ /* 0x010fea000383ffff */
[----:B------:R-:W-:Y:S05]  /*8c10*/  BRA `(.L_x_119) ;  /* 0xffffffe8008c7947 */ /* 0x000fea000383ffff */
        .weak           $__internal_0_$__cuda_sm10x_tcgen05_guardrail_trap_col_being_dealloced_not_returned_by_alloc
        .type           $__internal_0_$__cuda_sm10x_tcgen05_guardrail_trap_col_being_dealloced_not_returned_by_alloc,@function
        .size           $__internal_0_$__cuda_sm10x_tcgen05_guardrail_trap_col_being_dealloced_not_returned_by_alloc,($__internal_1_$__cuda_sm10x_tcgen05_guardrail_trap_phase_invalid_during_alloc - $__internal_0_$__cuda_sm10x_tcgen05_guardrail_trap_col_being_dealloced_not_returned_by_alloc)
$__internal_0_$__cuda_sm10x_tcgen05_guardrail_trap_col_being_dealloced_not_returned_by_alloc:
[----:B------:R-:W-:Y:S05]  /*8c20*/  BPT.TRAP 0x1 ;  /* 0x000000040000795c */ /* 0x000fea0000300000 */
[----:B------:R-:W-:-:S04]  /*8c30*/  HFMA2 R3, -RZ, RZ, 0, 0 ;  /* 0x00000000ff037431 */ /* 0x000fc800000001ff */
[----:B------:R-:W-:Y:S05]  /*8c40*/  RET.REL.NODEC R2 `(_ZN7cutlass13device_kernelINS_4gemm6kernel13GemmUniversalIN4cute5tupleIJiiiiEEENS1_10collective13CollectiveMmaINS1_35MainloopSm100TmaUmmaWarpSpecializedILi3ELi2ELi4ENS5_IJNS4_1CILi1EEESB_SB_EEEEENS5_IJNSA_ILi64EEENSA_ILi128EEESF_EEENS_10bfloat16_tENS5_IJlSB_lEEESH_SI_NS4_8TiledMMAINS4_8MMA_AtomIJNS4_20SM100_MMA_F16BF16_SSISH_SH_fLi64ELi128ELNS4_4UMMA5MajorE0ELSN_0ELNSM_7ScaleInE0ELSO_0EEEEEENS4_6LayoutISC_NS5_IJNSA_ILi0EEESS_SS_EEEEENS5_IJNS4_10UnderscoreESV_SV_EEEEENS4_13SM90_TMA_LOADENS4_14ComposedLayoutINS4_7SwizzleILi3ELi4ELi3EEENS4_18smem_ptr_flag_bitsILi16EEENSR_INS5_IJNSA_ILi8EEESE_EEENS5_IJSE_SB_EEEEEEEvNS4_8identityESY_S18_vS19_EENS_8epilogue10collective18CollectiveEpilogueINS1B_23Sm100TmaWarpSpecializedILi4ELi2ELi16ELb1ELb0EEEJSG_NS5_IJNSR_ISE_SB_EENSR_INSA_ILi32EEESB_EEEEESH_SI_SH_SI_NS1B_6fusion15FusionCallbacksIS1F_NS1K_17LinearCombinationISH_fSH_fLNS_15FloatRoundStyleE2EEESG_S1J_JEEENS4_5SM1004TMEM4LOAD26SM100_TMEM_LOAD_16dp256b4xESY_NSZ_INS10_ILi2ELi4ELi3EEES13_NSR_INS5_IJS14_S1H_EEENS5_IJS1H_SB_EEEEEEENS4_17SM75_U32x4_LDSM_NENS4_14SM90_TMA_STOREES1Y_NS4_17SM90_U32x4_STSM_NENS4_39AutoVectorizingCopyWithAssumedAlignmentILi128EEEEEEvvEEEEvNT_6ParamsE) ;  /* 0xffffff7002ec7950 */ /* 0x000fea0003c3ffff */
        .weak           $__internal_1_$__cuda_sm10x_tcgen05_guardrail_trap_phase_invalid_during_alloc
        .type           $__internal_1_$__cuda_sm10x_tcgen05_guardrail_trap_phase_invalid_during_alloc,@function
        .size           $__internal_1_$__cuda_sm10x_tcgen05_guardrail_trap_phase_invalid_during_alloc,($__internal_2_$__cuda_sm10x_tcgen05_guardrail_trap_unallocated_columns_being_dealloced - $__internal_1_$__cuda_sm10x_tcgen05_guardrail_trap_phase_invalid_during_alloc)
$__internal_1_$__cuda_sm10x_tcgen05_guardrail_trap_phase_invalid_during_alloc:
[----:B------:R-:W-:Y:S05]  /*8c50*/  BPT.TRAP 0x1 ;  /* 0x000000040000795c */ /* 0x000fea0000300000 */
[----:B------:R-:W-:-:S04]  /*8c60*/  MOV R3, 0x0 ;  /* 0x0000000000037802 */ /* 0x000fc80000000f00 */
[----:B------:R-:W-:Y:S05]  /*8c70*/  RET.REL.NODEC R2 `(_ZN7cutlass13device_kernelINS_4gemm6kernel13GemmUniversalIN4cute5tupleIJiiiiEEENS1_10collective13CollectiveMmaINS1_35MainloopSm100TmaUmmaWarpSpecializedILi3ELi2ELi4ENS5_IJNS4_1CILi1EEESB_SB_EEEEENS5_IJNSA_ILi64EEENSA_ILi128EEESF_EEENS_10bfloat16_tENS5_IJlSB_lEEESH_SI_NS4_8TiledMMAINS4_8MMA_AtomIJNS4_20SM100_MMA_F16BF16_SSISH_SH_fLi64ELi128ELNS4_4UMMA5MajorE0ELSN_0ELNSM_7ScaleInE0ELSO_0EEEEEENS4_6LayoutISC_NS5_IJNSA_ILi0EEESS_SS_EEEEENS5_IJNS4_10UnderscoreESV_SV_EEEEENS4_13SM90_TMA_LOADENS4_14ComposedLayoutINS4_7SwizzleILi3ELi4ELi3EEENS4_18smem_ptr_flag_bitsILi16EEENSR_INS5_IJNSA_ILi8EEESE_EEENS5_IJSE_SB_EEEEEEEvNS4_8identityESY_S18_vS19_EENS_8epilogue10collective18CollectiveEpilogueINS1B_23Sm100TmaWarpSpecializedILi4ELi2ELi16ELb1ELb0EEEJSG_NS5_IJNSR_ISE_SB_EENSR_INSA_ILi32EEESB_EEEEESH_SI_SH_SI_NS1B_6fusion15FusionCallbacksIS1F_NS1K_17LinearCombinationISH_fSH_fLNS_15FloatRoundStyleE2EEESG_S1J_JEEENS4_5SM1004TMEM4LOAD26SM100_TMEM_LOAD_16dp256b4xESY_NSZ_INS10_ILi2ELi4ELi3EEES13_NSR_INS5_IJS14_S1H_EEENS5_IJS1H_SB_EEEEEEENS4_17SM75_U32x4_LDSM_NENS4_14SM90_TMA_STOREES1Y_NS4_17SM90_U32x4_STSM_NENS4_39AutoVectorizingCopyWithAssumedAlignmentILi128EEEEEEvvEEEEvNT_6ParamsE) ;  /* 0xffffff7002e07950 */ /* 0x000fea0003c3ffff */
        .weak           $__internal_2_$__cuda_sm10x_tcgen05_guardrail_trap_unallocated_columns_being_dealloced
        .type           $__internal_2_$__cuda_sm10x_tcgen05_guardrail_trap_unallocated_columns_being_dealloced,@function
        .size           $__internal_2_$__cuda_sm10x_tcgen05_guardrail_trap_unallocated_columns_being_dealloced,(.L_x_173 - $__internal_2_$__cuda_sm10x_tcgen05_guardrail_trap_unallocated_columns_being_dealloced)
$__internal_2_$__cuda_sm10x_tcgen05_guardrail_trap_unallocated_columns_being_dealloced:
[----:B------:R-:W-:Y:S05]  /*8c80*/  BPT.TRAP 0x1 ;  /* 0x000000040000795c */ /* 0x000fea0000300000 */
[----:B------:R-:W-:-:S04]  /*8c90*/  HFMA2 R3, -RZ, RZ, 0, 0 ;  /* 0x00000000ff037431 */ /* 0x000fc800000001ff */
[----:B------:R-:W-:Y:S05]  /*8ca0*/  RET.REL.NODEC R2 `(_ZN7cutlass13device_kernelINS_4gemm6kernel13GemmUniversalIN4cute5tupleIJiiiiEEENS1_10collective13CollectiveMmaINS1_35MainloopSm100TmaUmmaWarpSpecializedILi3ELi2ELi4ENS5_IJNS4_1CILi1EEESB_SB_EEEEENS5_IJNSA_ILi64EEENSA_ILi128EEESF_EEENS_10bfloat16_tENS5_IJlSB_lEEESH_SI_NS4_8TiledMMAINS4_8MMA_AtomIJNS4_20SM100_MMA_F16BF16_SSISH_SH_fLi64ELi128ELNS4_4UMMA5MajorE0ELSN_0ELNSM_7ScaleInE0ELSO_0EEEEEENS4_6LayoutISC_NS5_IJNSA_ILi0EEESS_SS_EEEEENS5_IJNS4_10UnderscoreESV_SV_EEEEENS4_13SM90_TMA_LOADENS4_14ComposedLayoutINS4_7SwizzleILi3ELi4ELi3EEENS4_18smem_ptr_flag_bitsILi16EEENSR_INS5_IJNSA_ILi8EEESE_EEENS5_IJSE_SB_EEEEEEEvNS4_8identityESY_S18_vS19_EENS_8epilogue10collective18CollectiveEpilogueINS1B_23Sm100TmaWarpSpecializedILi4ELi2ELi16ELb1ELb0EEEJSG_NS5_IJNSR_ISE_SB_EENSR_INSA_ILi32EEESB_EEEEESH_SI_SH_SI_NS1B_6fusion15FusionCallbacksIS1F_NS1K_17LinearCombinationISH_fSH_fLNS_15FloatRoundStyleE2EEESG_S1J_JEEENS4_5SM1004TMEM4LOAD26SM100_TMEM_LOAD_16dp256b4xESY_NSZ_INS10_ILi2ELi4ELi3EEES13_NSR_INS5_IJS14_S1H_EEENS5_IJS1H_SB_EEEEEEENS4_17SM75_U32x4_LDSM_NENS4_14SM90_TMA_STOREES1Y_NS4_17SM90_U32x4_STSM_NENS4_39AutoVectorizingCopyWithAssumedAlignmentILi128EEEEEEvvEEEEvNT_6ParamsE) ;  /* 0xffffff7002d47950 */ /* 0x000fea0003c3ffff */
.L_x_172:
[----:B------:R-:W-:-:S00]  /*8cb0*/  BRA `(.L_x_172) ;  /* 0xfffffffc00fc7947 */ /* 0x000fc0000383ffff */
[----:B------:R-:W-:-:S00]  /*8cc0*/  NOP ;  /* 0x0000000000007918 */ /* 0x000fc00000000000 */
        /* <DEDUP_REMOVED lines=11> */
.L_x_173:


//--------------------- .nv.global.init           --------------------------
	.section	.nv.global.init,"aw",@progbits
.nv.global.init:
	.type		$str$27,@object
	.size		$str$27,($str$28 - $str$27)
$str$27:
        /*0000*/ 	.byte	0x28, 0x61, 0x64, 0x64, 0x72, 0x65, 0x73, 0x73, 0x20, 0x26, 0x20, 0x6d, 0x61, 0x73, 0x6b, 0x29
        /*0010*/ 	.byte	0x20, 0x3d, 0x3d, 0x20, 0x30, 0x00
	.type		$str$28,@object
	.size		$str$28,($str$26 - $str$28)
$str$28:
        /*0016*/ 	.byte	0x2f, 0x74, 0x6d, 0x70, 0x2f, 0x63, 0x75, 0x74, 0x6c, 0x61, 0x73, 0x73, 0x5f, 0x73, 0x77, 0x65
        /*0026*/ 	.byte	0x65, 0x70, 0x5f, 0x73, 0x72, 0x63, 0x2f, 0x69, 0x6e, 0x63, 0x6c, 0x75, 0x64, 0x65, 0x2f, 0x63
        /*0036*/ 	.byte	0x75, 0x74, 0x65, 0x2f, 0x70, 0x6f, 0x69, 0x6e, 0x74, 0x65, 0x72, 0x5f, 0x66, 0x6c, 0x61, 0x67
        /*0046*/ 	.byte	0x67, 0x65, 0x64, 0x2e, 0x68, 0x70, 0x70, 0x00
	.type		$str$26,@object
	.size		$str$26,($str$25 - $str$26)
$str$26:
        /*004e*/ 	.byte	0x2f, 0x74, 0x6d, 0x70, 0x2f, 0x63, 0x75, 0x74, 0x6c, 0x61, 0x73, 0x73, 0x5f, 0x73, 0x77, 0x65
        /*005e*/ 	.byte	0x65, 0x70, 0x5f, 0x73, 0x72, 0x63, 0x2f, 0x69, 0x6e, 0x63, 0x6c, 0x75, 0x64, 0x65, 0x2f, 0x63
        /*006e*/ 	.byte	0x75, 0x74, 0x65, 0x2f, 0x61, 0x74, 0x6f, 0x6d, 0x2f, 0x63, 0x6f, 0x70, 0x79, 0x5f, 0x74, 0x72
        /*007e*/ 	.byte	0x61, 0x69, 0x74, 0x73, 0x5f, 0x73, 0x6d, 0x31, 0x30, 0x30, 0x2e, 0x68, 0x70, 0x70, 0x00
	.type		$str$25,@object
	.size		$str$25,(__unnamed_1 - $str$25)
$str$25:
        /*008d*/ 	.byte	0x28, 0x28, 0x75, 0x69, 0x6e, 0x74, 0x33, 0x32, 0x5f, 0x74, 0x28, 0x74, 0x68, 0x72, 0x65, 0x61
        /*009d*/ 	.byte	0x64, 0x49, 0x64, 0x78, 0x2e, 0x78, 0x29, 0x20, 0x2f, 0x20, 0x33, 0x32, 0x29, 0x20, 0x25, 0x20
        /*00ad*/ 	.byte	0x34, 0x29, 0x20, 0x3d, 0x3d, 0x20, 0x28, 0x28, 0x28, 0x74, 0x6d, 0x65, 0x6d, 0x5f, 0x61, 0x64
        /*00bd*/ 	.byte	0x64, 0x72, 0x20, 0x3e, 0x3e, 0x20, 0x31, 0x36, 0x29, 0x20, 0x2f, 0x20, 0x33, 0x32, 0x29, 0x20
        /*00cd*/ 	.byte	0x25, 0x20, 0x34, 0x29, 0x00
	.type		__unnamed_1,@object
	.size		__unnamed_1,(__unnamed_2 - __unnamed_1)
__unnamed_1:
        /*00d2*/ 	.byte	0x61, 0x75, 0x74, 0x6f, 0x20, 0x63, 0x75, 0x74, 0x65, 0x3a, 0x3a, 0x61, 0x73, 0x5f, 0x70, 0x6f
        /* <DEDUP_REMOVED lines=24> */
        /*0262*/ 	.byte	0x30, 0x34, 0x38, 0x3e, 0x3e, 0x3e, 0x3e, 0x5d, 0x00
	.type		__unnamed_2,@object
	.size		__unnamed_2,(.L_2 - __unnamed_2)
__unnamed_2:
        /* <DEDUP_REMOVED lines=45> */
        /*053b*/ 	.byte	0x3e, 0x3e, 0x3e, 0x5d, 0x00
.L_2:


//--------------------- .nv.shared._ZN7cutlass13device_kernelINS_4gemm6kernel13GemmUniversalIN4cute5tupleIJiiiiEEENS1_10collective13CollectiveMmaINS1_35MainloopSm100TmaUmmaWarpSpecializedILi3ELi2ELi4ENS5_IJNS4_1CILi1EEESB_SB_EEEEENS5_IJNSA_ILi64EEENSA_ILi128EEESF_EEENS_10bfloat16_tENS5_IJlSB_lEEESH_SI_NS4_8TiledMMAINS4_8MMA_AtomIJNS4_20SM100_MMA_F16BF16_SSISH_SH_fLi64ELi128ELNS4_4UMMA5MajorE0ELSN_0ELNSM_7ScaleInE0ELSO_0EEEEEENS4_6LayoutISC_NS5_IJNSA_ILi0EEESS_SS_EEEEENS5_IJNS4_10UnderscoreESV_SV_EEEEENS4_13SM90_TMA_LOADENS4_14ComposedLayoutINS4_7SwizzleILi3ELi4ELi3EEENS4_18smem_ptr_flag_bitsILi16EEENSR_INS5_IJNSA_ILi8EEESE_EEENS5_IJSE_SB_EEEEEEEvNS4_8identityESY_S18_vS19_EENS_8epilogue10collective18CollectiveEpilogueINS1B_23Sm100TmaWarpSpecializedILi4ELi2ELi16ELb1ELb0EEEJSG_NS5_IJNSR_ISE_SB_EENSR_INSA_ILi32EEESB_EEEEESH_SI_SH_SI_NS1B_6fusion15FusionCallbacksIS1F_NS1K_17LinearCombinationISH_fSH_fLNS_15FloatRoundStyleE2EEESG_S1J_JEEENS4_5SM1004TMEM4LOAD26SM100_TMEM_LOAD_16dp256b4xESY_NSZ_INS10_ILi2ELi4ELi3EEES13_NSR_INS5_IJS14_S1H_EEENS5_IJS1H_SB_EEEEEEENS4_17SM75_U32x4_LDSM_NENS4_14SM90_TMA_STOREES1Y_NS4_17SM90_U32x4_STSM_NENS4_39AutoVectorizingCopyWithAssumedAlignmentILi128EEEEEEvvEEEEvNT_6ParamsE --------------------------
	.section	.nv.shared._ZN7cutlass13device_kernelINS_4gemm6kernel13GemmUniversalIN4cute5tupleIJiiiiEEENS1_10collective13CollectiveMmaINS1_35MainloopSm100TmaUmmaWarpSpecializedILi3ELi2ELi4ENS5_IJNS4_1CILi1EEESB_SB_EEEEENS5_IJNSA_ILi64EEENSA_ILi128EEESF_EEENS_10bfloat16_tENS5_IJlSB_lEEESH_SI_NS4_8TiledMMAINS4_8MMA_AtomIJNS4_20SM100_MMA_F16BF16_SSISH_SH_fLi64ELi128ELNS4_4UMMA5MajorE0ELSN_0ELNSM_7ScaleInE0ELSO_0EEEEEENS4_6LayoutISC_NS5_IJNSA_ILi0EEESS_SS_EEEEENS5_IJNS4_10UnderscoreESV_SV_EEEEENS4_13SM90_TMA_LOADENS4_14ComposedLayoutINS4_7SwizzleILi3ELi4ELi3EEENS4_18smem_ptr_flag_bitsILi16EEENSR_INS5_IJNSA_ILi8EEESE_EEENS5_IJSE_SB_EEEEEEEvNS4_8identityESY_S18_vS19_EENS_8epilogue10collective18CollectiveEpilogueINS1B_23Sm100TmaWarpSpecializedILi4ELi2ELi16ELb1ELb0EEEJSG_NS5_IJNSR_ISE_SB_EENSR_INSA_ILi32EEESB_EEEEESH_SI_SH_SI_NS1B_6fusion15FusionCallbacksIS1F_NS1K_17LinearCombinationISH_fSH_fLNS_15FloatRoundStyleE2EEESG_S1J_JEEENS4_5SM1004TMEM4LOAD26SM100_TMEM_LOAD_16dp256b4xESY_NSZ_INS10_ILi2ELi4ELi3EEES13_NSR_INS5_IJS14_S1H_EEENS5_IJS1H_SB_EEEEEEENS4_17SM75_U32x4_LDSM_NENS4_14SM90_TMA_STOREES1Y_NS4_17SM90_U32x4_STSM_NENS4_39AutoVectorizingCopyWithAssumedAlignmentILi128EEEEEEvvEEEEvNT_6ParamsE,"aw",@nobits
	.sectionflags	@""
	.align	16
	.zero		1024


//--------------------- .nv.shared.reserved.0     --------------------------
	.section	.nv.shared.reserved.0,"aw",@nobits
	.weak		__nv_reservedSMEM_offset_0_alias
	.size		__nv_reservedSMEM_offset_0_alias, 0, 64
	.other		__nv_reservedSMEM_offset_0_alias,@"STO_CUDA_RESERVED_SHARED STV_DEFAULT"
__nv_reservedSMEM_offset_0_alias:
	.zero		0
.nv.shared.reserved.0:
	.zero		64
	.weak		__nv_reservedSMEM_tcgen05_partition
	.type		__nv_reservedSMEM_tcgen05_partition,@object
	.size		__nv_reservedSMEM_tcgen05_partition,(.L_0 - __nv_reservedSMEM_tcgen05_partition)
__nv_reservedSMEM_tcgen05_partition:
	.zero		32
.L_0:


//--------------------- .nv.global                --------------------------
	.section	.nv.global,"aw",@nobits
.nv.global:
	.type		_ZN40_INTERNAL_05f8a2f0_4_k_cu_4390a0cc_217704cute1_E,@object
	.size		_ZN40_INTERNAL_05f8a2f0_4_k_cu_4390a0cc_217704cute1_E,(_ZN40_INTERNAL_05f8a2f0_4_k_cu_4390a0cc_217704cuda3std3__45__cpo6cbeginE - _ZN40_INTERNAL_05f8a2f0_4_k_cu_4390a0cc_217704cute1_E)
_ZN40_INTERNAL_05f8a2f0_4_k_cu_4390a0cc_217704cute1_E:
	.zero		1
	.type		_ZN40_INTERNAL_05f8a2f0_4_k_cu_4390a0cc_217704cuda3std3__45__cpo6cbeginE,@object
	.size		_ZN40_INTERNAL_05f8a2f0_4_k_cu_4390a0cc_217704cuda3std3__45__cpo6cbeginE,(_ZN40_INTERNAL_05f8a2f0_4_k_cu_4390a0cc_217704cuda3std3__48in_placeE - _ZN40_INTERNAL_05f8a2f0_4_k_cu_4390a0cc_217704cuda3std3__45__cpo6cbeginE)
_ZN40_INTERNAL_05f8a2f0_4_k_cu_4390a0cc_217704cuda3std3__45__cpo6cbeginE:
	.zero		1
	.type		_ZN40_INTERNAL_05f8a2f0_4_k_cu_4390a0cc_217704cuda3std3__48in_placeE,@object
	.size		_ZN40_INTERNAL_05f8a2f0_4_k_cu_4390a0cc_217704cuda3std3__48in_placeE,(_ZN40_INTERNAL_05f8a2f0_4_k_cu_4390a0cc_217704cuda3std6ranges3__45__cpo9iter_moveE - _ZN40_INTERNAL_05f8a2f0_4_k_cu_4390a0cc_217704cuda3std3__48in_placeE)
_ZN40_INTERNAL_05f8a2f0_4_k_cu_4390a0cc_217704cuda3std3__48in_placeE:
	.zero		1
	.type		_ZN40_INTERNAL_05f8a2f0_4_k_cu_4390a0cc_217704cuda3std6ranges3__45__cpo9iter_moveE,@object
	.size		_ZN40_INTERNAL_05f8a2f0_4_k_cu_4390a0cc_217704cuda3std6ranges3__45__cpo9iter_moveE,(_ZN40_INTERNAL_05f8a2f0_4_k_cu_4390a0cc_217704cuda3std3__45__cpo5beginE - _ZN40_INTERNAL_05f8a2f0_4_k_cu_4390a0cc_217704cuda3std6ranges3__45__cpo9iter_moveE)
_ZN40_INTERNAL_05f8a2f0_4_k_cu_4390a0cc_217704cuda3std6ranges3__45__cpo9iter_moveE:
	.zero		1
	.type		_ZN40_INTERNAL_05f8a2f0_4_k_cu_4390a0cc_217704cuda3std3__45__cpo5beginE,@object
	.size		_ZN40_INTERNAL_05f8a2f0_4_k_cu_4390a0cc_217704cuda3std3__45__cpo5beginE,(_ZN40_INTERNAL_05f8a2f0_4_k_cu_4390a0cc_217704cuda3std3__442_GLOBAL__N__05f8a2f0_4_k_cu_4390a0cc_217706ignoreE - _ZN40_INTERNAL_05f8a2f0_4_k_cu_4390a0cc_217704cuda3std3__45__cpo5beginE)
_ZN40_INTERNAL_05f8a2f0_4_k_cu_4390a0cc_217704cuda3std3__45__cpo5beginE:
	.zero		1
	.type		_ZN40_INTERNAL_05f8a2f0_4_k_cu_4390a0cc_217704cuda3std3__442_GLOBAL__N__05f8a2f0_4_k_cu_4390a0cc_217706ignoreE,@object
	.size		_ZN40_INTERNAL_05f8a2f0_4_k_cu_4390a0cc_217704cuda3std3__442_GLOBAL__N__05f8a2f0_4_k_cu_4390a0cc_217706ignoreE,(_ZN40_INTERNAL_05f8a2f0_4_k_cu_4390a0cc_217704cute7productE - _ZN40_INTERNAL_05f8a2f0_4_k_cu_4390a0cc_217704cuda3std3__442_GLOBAL__N__05f8a2f0_4_k_cu_4390a0cc_217706ignoreE)
_ZN40_INTERNAL_05f8a2f0_4_k_cu_4390a0cc_217704cuda3std3__442_GLOBAL__N__05f8a2f0_4_k_cu_4390a0cc_217706ignoreE:
	.zero		1
	.type		_ZN40_INTERNAL_05f8a2f0_4_k_cu_4390a0cc_217704cute7productE,@object
	.size		_ZN40_INTERNAL_05f8a2f0_4_k_cu_4390a0cc_217704cute7productE,(_ZN40_INTERNAL_05f8a2f0_4_k_cu_4390a0cc_217704cuda3std3__45__cpo3endE - _ZN40_INTERNAL_05f8a2f0_4_k_cu_4390a0cc_217704cute7productE)
_ZN40_INTERNAL_05f8a2f0_4_k_cu_4390a0cc_217704cute7productE:
	.zero		1
	.type		_ZN40_INTERNAL_05f8a2f0_4_k_cu_4390a0cc_217704cuda3std3__45__cpo3endE,@object
	.size		_ZN40_INTERNAL_05f8a2f0_4_k_cu_4390a0cc_217704cuda3std3__45__cpo3endE,(_ZN40_INTERNAL_05f8a2f0_4_k_cu_4390a0cc_217704cuda3std3__419piecewise_constructE - _ZN40_INTERNAL_05f8a2f0_4_k_cu_4390a0cc_217704cuda3std3__45__cpo3endE)
_ZN40_INTERNAL_05f8a2f0_4_k_cu_4390a0cc_217704cuda3std3__45__cpo3endE:
	.zero		1
	.type		_ZN40_INTERNAL_05f8a2f0_4_k_cu_4390a0cc_217704cuda3std3__419piecewise_constructE,@object
	.size		_ZN40_INTERNAL_05f8a2f0_4_k_cu_4390a0cc_217704cuda3std3__419piecewise_constructE,(_ZN40_INTERNAL_05f8a2f0_4_k_cu_4390a0cc_217704cuda3std3__45__cpo4cendE - _ZN40_INTERNAL_05f8a2f0_4_k_cu_4390a0cc_217704cuda3std3__419piecewise_constructE)
_ZN40_INTERNAL_05f8a2f0_4_k_cu_4390a0cc_217704cuda3std3__419piecewise_constructE:
	.zero		1
	.type		_ZN40_INTERNAL_05f8a2f0_4_k_cu_4390a0cc_217704cuda3std3__45__cpo4cendE,@object
	.size		_ZN40_INTERNAL_05f8a2f0_4_k_cu_4390a0cc_217704cuda3std3__45__cpo4cendE,(_ZN40_INTERNAL_05f8a2f0_4_k_cu_4390a0cc_217704cuda3std6ranges3__45__cpo4swapE - _ZN40_INTERNAL_05f8a2f0_4_k_cu_4390a0cc_217704cuda3std3__45__cpo4cendE)
_ZN40_INTERNAL_05f8a2f0_4_k_cu_4390a0cc_217704cuda3std3__45__cpo4cendE:
	.zero		1
	.type		_ZN40_INTERNAL_05f8a2f0_4_k_cu_4390a0cc_217704cuda3std6ranges3__45__cpo4swapE,@object
	.size		_ZN40_INTERNAL_05f8a2f0_4_k_cu_4390a0cc_217704cuda3std6ranges3__45__cpo4swapE,(.L_10 - _ZN40_INTERNAL_05f8a2f0_4_k_cu_4390a0cc_217704cuda3std6ranges3__45__cpo4swapE)
_ZN40_INTERNAL_05f8a2f0_4_k_cu_4390a0cc_217704cuda3std6ranges3__45__cpo4swapE:
	.zero		1
.L_10:


//--------------------- .nv.constant0._ZN7cutlass13device_kernelINS_4gemm6kernel13GemmUniversalIN4cute5tupleIJiiiiEEENS1_10collective13CollectiveMmaINS1_35MainloopSm100TmaUmmaWarpSpecializedILi3ELi2ELi4ENS5_IJNS4_1CILi1EEESB_SB_EEEEENS5_IJNSA_ILi64EEENSA_ILi128EEESF_EEENS_10bfloat16_tENS5_IJlSB_lEEESH_SI_NS4_8TiledMMAINS4_8MMA_AtomIJNS4_20SM100_MMA_F16BF16_SSISH_SH_fLi64ELi128ELNS4_4UMMA5MajorE0ELSN_0ELNSM_7ScaleInE0ELSO_0EEEEEENS4_6LayoutISC_NS5_IJNSA_ILi0EEESS_SS_EEEEENS5_IJNS4_10UnderscoreESV_SV_EEEEENS4_13SM90_TMA_LOADENS4_14ComposedLayoutINS4_7SwizzleILi3ELi4ELi3EEENS4_18smem_ptr_flag_bitsILi16EEENSR_INS5_IJNSA_ILi8EEESE_EEENS5_IJSE_SB_EEEEEEEvNS4_8identityESY_S18_vS19_EENS_8epilogue10collective18CollectiveEpilogueINS1B_23Sm100TmaWarpSpecializedILi4ELi2ELi16ELb1ELb0EEEJSG_NS5_IJNSR_ISE_SB_EENSR_INSA_ILi32EEESB_EEEEESH_SI_SH_SI_NS1B_6fusion15FusionCallbacksIS1F_NS1K_17LinearCombinationISH_fSH_fLNS_15FloatRoundStyleE2EEESG_S1J_JEEENS4_5SM1004TMEM4LOAD26SM100_TMEM_LOAD_16dp256b4xESY_NSZ_INS10_ILi2ELi4ELi3EEES13_NSR_INS5_IJS14_S1H_EEENS5_IJS1H_SB_EEEEEEENS4_17SM75_U32x4_LDSM_NENS4_14SM90_TMA_STOREES1Y_NS4_17SM90_U32x4_STSM_NENS4_39AutoVectorizingCopyWithAssumedAlignmentILi128EEEEEEvvEEEEvNT_6ParamsE --------------------------
	.section	.nv.constant0._ZN7cutlass13device_kernelINS_4gemm6kernel13GemmUniversalIN4cute5tupleIJiiiiEEENS1_10collective13CollectiveMmaINS1_35MainloopSm100TmaUmmaWarpSpecializedILi3ELi2ELi4ENS5_IJNS4_1CILi1EEESB_SB_EEEEENS5_IJNSA_ILi64EEENSA_ILi128EEESF_EEENS_10bfloat16_tENS5_IJlSB_lEEESH_SI_NS4_8TiledMMAINS4_8MMA_AtomIJNS4_20SM100_MMA_F16BF16_SSISH_SH_fLi64ELi128ELNS4_4UMMA5MajorE0ELSN_0ELNSM_7ScaleInE0ELSO_0EEEEEENS4_6LayoutISC_NS5_IJNSA_ILi0EEESS_SS_EEEEENS5_IJNS4_10UnderscoreESV_SV_EEEEENS4_13SM90_TMA_LOADENS4_14ComposedLayoutINS4_7SwizzleILi3ELi4ELi3EEENS4_18smem_ptr_flag_bitsILi16EEENSR_INS5_IJNSA_ILi8EEESE_EEENS5_IJSE_SB_EEEEEEEvNS4_8identityESY_S18_vS19_EENS_8epilogue10collective18CollectiveEpilogueINS1B_23Sm100TmaWarpSpecializedILi4ELi2ELi16ELb1ELb0EEEJSG_NS5_IJNSR_ISE_SB_EENSR_INSA_ILi32EEESB_EEEEESH_SI_SH_SI_NS1B_6fusion15FusionCallbacksIS1F_NS1K_17LinearCombinationISH_fSH_fLNS_15FloatRoundStyleE2EEESG_S1J_JEEENS4_5SM1004TMEM4LOAD26SM100_TMEM_LOAD_16dp256b4xESY_NSZ_INS10_ILi2ELi4ELi3EEES13_NSR_INS5_IJS14_S1H_EEENS5_IJS1H_SB_EEEEEEENS4_17SM75_U32x4_LDSM_NENS4_14SM90_TMA_STOREES1Y_NS4_17SM90_U32x4_STSM_NENS4_39AutoVectorizingCopyWithAssumedAlignmentILi128EEEEEEvvEEEEvNT_6ParamsE,"a",@progbits
	.sectionflags	@""
	.align	4
.nv.constant0._ZN7cutlass13device_kernelINS_4gemm6kernel13GemmUniversalIN4cute5tupleIJiiiiEEENS1_10collective13CollectiveMmaINS1_35MainloopSm100TmaUmmaWarpSpecializedILi3ELi2ELi4ENS5_IJNS4_1CILi1EEESB_SB_EEEEENS5_IJNSA_ILi64EEENSA_ILi128EEESF_EEENS_10bfloat16_tENS5_IJlSB_lEEESH_SI_NS4_8TiledMMAINS4_8MMA_AtomIJNS4_20SM100_MMA_F16BF16_SSISH_SH_fLi64ELi128ELNS4_4UMMA5MajorE0ELSN_0ELNSM_7ScaleInE0ELSO_0EEEEEENS4_6LayoutISC_NS5_IJNSA_ILi0EEESS_SS_EEEEENS5_IJNS4_10UnderscoreESV_SV_EEEEENS4_13SM90_TMA_LOADENS4_14ComposedLayoutINS4_7SwizzleILi3ELi4ELi3EEENS4_18smem_ptr_flag_bitsILi16EEENSR_INS5_IJNSA_ILi8EEESE_EEENS5_IJSE_SB_EEEEEEEvNS4_8identityESY_S18_vS19_EENS_8epilogue10collective18CollectiveEpilogueINS1B_23Sm100TmaWarpSpecializedILi4ELi2ELi16ELb1ELb0EEEJSG_NS5_IJNSR_ISE_SB_EENSR_INSA_ILi32EEESB_EEEEESH_SI_SH_SI_NS1B_6fusion15FusionCallbacksIS1F_NS1K_17LinearCombinationISH_fSH_fLNS_15FloatRoundStyleE2EEESG_S1J_JEEENS4_5SM1004TMEM4LOAD26SM100_TMEM_LOAD_16dp256b4xESY_NSZ_INS10_ILi2ELi4ELi3EEES13_NSR_INS5_IJS14_S1H_EEENS5_IJS1H_SB_EEEEEEENS4_17SM75_U32x4_LDSM_NENS4_14SM90_TMA_STOREES1Y_NS4_17SM90_U32x4_STSM_NENS4_39AutoVectorizingCopyWithAssumedAlignmentILi128EEEEEEvvEEEEvNT_6ParamsE:
	.zero		2944


//--------------------- SYMBOLS --------------------------

	.type		.nv.reservedSmem.offset0,@object
	.size		.nv.reservedSmem.offset0,0x4
	.type		.nv.reservedSmem.cap,@object
	.size		.nv.reservedSmem.cap,0x4
	.type		__assertfail,@function
